//
// Generated by NVIDIA NVVM Compiler
//
// Compiler Build ID: CL-36424714
// Cuda compilation tools, release 13.0, V13.0.88
// Based on NVVM 20.0.0
//

.version 9.0
.target sm_100
.address_size 64

	// .globl	_Z16initCurandStatesP17curandStateXORWOWi
.extern .func __assertfail
(
	.param .b64 __assertfail_param_0,
	.param .b64 __assertfail_param_1,
	.param .b32 __assertfail_param_2,
	.param .b64 __assertfail_param_3,
	.param .b64 __assertfail_param_4
)
;
.global .align 4 .b8 precalc_xorwow_matrix[102400];
.global .align 4 .b8 precalc_xorwow_offset_matrix[102400];
.global .align 4 .b8 mrg32k3aM1[2304];
.global .align 4 .b8 mrg32k3aM2[2304];
.global .align 4 .b8 mrg32k3aM1SubSeq[2016];
.global .align 4 .b8 mrg32k3aM2SubSeq[2016];
.global .align 4 .b8 mrg32k3aM1Seq[2304];
.global .align 4 .b8 mrg32k3aM2Seq[2304];
.const .align 8 .b8 __cr_lgamma_table[72];
.const .align 4 .f32 W_y = 0f40000000;
.const .align 4 .f32 W_max = 0f40000000;
.const .align 4 .f32 R = 0f40C00000;
.const .align 4 .f32 PI = 0f40490FDB;
.global .align 1 .b8 __unnamed_1[90] = {118, 111, 105, 100, 32, 114, 97, 121, 95, 116, 114, 97, 99, 105, 110, 103, 40, 102, 108, 111, 97, 116, 32, 42, 44, 32, 99, 117, 114, 97, 110, 100, 83, 116, 97, 116, 101, 88, 79, 82, 87, 79, 87, 32, 42, 44, 32, 105, 110, 116, 44, 32, 105, 110, 116, 44, 32, 105, 110, 116, 44, 32, 102, 108, 111, 97, 116, 44, 32, 102, 108, 111, 97, 116, 44, 32, 102, 108, 111, 97, 116, 44, 32, 102, 108, 111, 97, 116, 41};
.global .align 1 .b8 $str[30] = {40, 105, 95, 105, 110, 100, 101, 120, 32, 60, 32, 110, 41, 32, 38, 38, 32, 40, 105, 95, 105, 110, 100, 101, 120, 62, 61, 48, 41};
.global .align 1 .b8 $str$1[27] = {47, 116, 109, 112, 47, 115, 97, 115, 115, 95, 99, 117, 95, 110, 99, 101, 99, 105, 113, 118, 53, 47, 107, 46, 99, 117};
.global .align 1 .b8 $str$2[30] = {40, 106, 95, 105, 110, 100, 101, 120, 32, 60, 32, 110, 41, 32, 38, 38, 32, 40, 106, 95, 105, 110, 100, 101, 120, 62, 61, 48, 41};
.global .align 4 .b8 __cudart_i2opi_f[24] = {65, 144, 67, 60, 153, 149, 98, 219, 192, 221, 52, 245, 209, 87, 39, 252, 41, 21, 68, 78, 110, 131, 249, 162};

.visible .entry _Z16initCurandStatesP17curandStateXORWOWi(
	.param .u64 .ptr .align 1 _Z16initCurandStatesP17curandStateXORWOWi_param_0,
	.param .u32 _Z16initCurandStatesP17curandStateXORWOWi_param_1
)
{
	.reg .pred 	%p<2>;
	.reg .b32 	%r<20>;
	.reg .b64 	%rd<7>;

	ld.param.u64 	%rd1, [_Z16initCurandStatesP17curandStateXORWOWi_param_0];
	ld.param.u32 	%r2, [_Z16initCurandStatesP17curandStateXORWOWi_param_1];
	mov.u32 	%r3, %ctaid.x;
	mov.u32 	%r4, %ntid.x;
	mov.u32 	%r5, %tid.x;
	mad.lo.s32 	%r1, %r3, %r4, %r5;
	setp.ge.s32 	%p1, %r1, %r2;
	@%p1 bra 	$L__BB0_2;
	cvta.to.global.u64 	%rd2, %rd1;
	mul.wide.s32 	%rd3, %r1, 4238811;
	mul.wide.s32 	%rd4, %r1, 48;
	add.s64 	%rd5, %rd2, %rd4;
	cvt.u32.u64 	%r6, %rd3;
	xor.b32  	%r7, %r6, -1429050551;
	mul.lo.s32 	%r8, %r7, 1099087573;
	{ .reg .b32 tmp; mov.b64 {tmp, %r9}, %rd3; }
	xor.b32  	%r10, %r9, -136515619;
	mul.lo.s32 	%r11, %r10, -1703105765;
	add.s32 	%r12, %r8, %r11;
	add.s32 	%r13, %r12, 6615241;
	add.s32 	%r14, %r8, 123456789;
	st.global.v2.u32 	[%rd5], {%r13, %r14};
	xor.b32  	%r15, %r8, 362436069;
	add.s32 	%r16, %r11, 521288629;
	st.global.v2.u32 	[%rd5+8], {%r15, %r16};
	xor.b32  	%r17, %r11, 88675123;
	add.s32 	%r18, %r8, 5783321;
	st.global.v2.u32 	[%rd5+16], {%r17, %r18};
	mov.b32 	%r19, 0;
	st.global.v2.u32 	[%rd5+24], {%r19, %r19};
	st.global.u32 	[%rd5+32], %r19;
	mov.b64 	%rd6, 0;
	st.global.u64 	[%rd5+40], %rd6;
$L__BB0_2:
	ret;

}
	// .globl	_Z11ray_tracingPfP17curandStateXORWOWiiiffff
.visible .entry _Z11ray_tracingPfP17curandStateXORWOWiiiffff(
	.param .u64 .ptr .align 1 _Z11ray_tracingPfP17curandStateXORWOWiiiffff_param_0,
	.param .u64 .ptr .align 1 _Z11ray_tracingPfP17curandStateXORWOWiiiffff_param_1,
	.param .u32 _Z11ray_tracingPfP17curandStateXORWOWiiiffff_param_2,
	.param .u32 _Z11ray_tracingPfP17curandStateXORWOWiiiffff_param_3,
	.param .u32 _Z11ray_tracingPfP17curandStateXORWOWiiiffff_param_4,
	.param .f32 _Z11ray_tracingPfP17curandStateXORWOWiiiffff_param_5,
	.param .f32 _Z11ray_tracingPfP17curandStateXORWOWiiiffff_param_6,
	.param .f32 _Z11ray_tracingPfP17curandStateXORWOWiiiffff_param_7,
	.param .f32 _Z11ray_tracingPfP17curandStateXORWOWiiiffff_param_8
)
{
	.local .align 4 .b8 	__local_depot1[28];
	.reg .b64 	%SP;
	.reg .b64 	%SPL;
	.reg .pred 	%p<28>;
	.reg .b32 	%r<160>;
	.reg .b32 	%f<143>;
	.reg .b64 	%rd<59>;
	.reg .b64 	%fd<6>;

	mov.u64 	%SPL, __local_depot1;
	ld.param.u64 	%rd15, [_Z11ray_tracingPfP17curandStateXORWOWiiiffff_param_1];
	ld.param.u32 	%r62, [_Z11ray_tracingPfP17curandStateXORWOWiiiffff_param_2];
	ld.param.u32 	%r63, [_Z11ray_tracingPfP17curandStateXORWOWiiiffff_param_3];
	ld.param.f32 	%f36, [_Z11ray_tracingPfP17curandStateXORWOWiiiffff_param_8];
	cvta.to.global.u64 	%rd16, %rd15;
	add.u64 	%rd1, %SPL, 0;
	add.u64 	%rd2, %SPL, 0;
	mov.u32 	%r65, %ctaid.x;
	mov.u32 	%r66, %ntid.x;
	mov.u32 	%r67, %tid.x;
	mad.lo.s32 	%r133, %r65, %r66, %r67;
	mul.wide.s32 	%rd19, %r133, 48;
	add.s64 	%rd3, %rd16, %rd19;
	ld.global.v2.u32 	{%r139, %r155}, [%rd3];
	ld.global.v2.u32 	{%r156, %r136}, [%rd3+8];
	ld.global.v2.u32 	{%r135, %r134}, [%rd3+16];
	ld.global.v2.u32 	{%r8, %r9}, [%rd3+24];
	ld.global.f32 	%f1, [%rd3+32];
	ld.global.f64 	%fd1, [%rd3+40];
	setp.ge.s32 	%p1, %r133, %r62;
	@%p1 bra 	$L__BB1_27;
	ld.const.f32 	%f2, [W_y];
	ld.const.f32 	%f3, [PI];
	fma.rn.f32 	%f38, %f36, %f36, 0f00000000;
	add.f32 	%f4, %f38, 0f00000000;
	ld.const.f32 	%f39, [R];
	mul.f32 	%f5, %f39, %f39;
	ld.const.f32 	%f6, [W_max];
	cvt.rn.f32.s32 	%f7, %r63;
	mov.f32 	%f141, 0f00000000;
	mov.u64 	%rd45, $str$2;
	mov.u64 	%rd47, $str$1;
	mov.u64 	%rd49, __unnamed_1;
	mov.f32 	%f140, %f141;
$L__BB1_2:
	mov.f32 	%f142, 0fBF800000;
	mov.u32 	%r143, %r156;
	mov.u32 	%r144, %r155;
$L__BB1_3:
	mov.u32 	%r155, %r136;
	mov.u32 	%r156, %r135;
	mov.u32 	%r136, %r134;
	shr.u32 	%r68, %r144, 2;
	xor.b32  	%r69, %r68, %r144;
	shl.b32 	%r70, %r136, 4;
	shl.b32 	%r71, %r69, 1;
	xor.b32  	%r72, %r71, %r70;
	xor.b32  	%r73, %r72, %r69;
	xor.b32  	%r135, %r73, %r136;
	add.s32 	%r74, %r139, %r135;
	add.s32 	%r75, %r74, 362437;
	cvt.rn.f32.u32 	%f41, %r75;
	fma.rn.f32 	%f42, %f41, 0f2F800000, 0f2F000000;
	mul.f32 	%f13, %f42, %f3;
	shr.u32 	%r76, %r143, 2;
	xor.b32  	%r77, %r76, %r143;
	shl.b32 	%r78, %r135, 4;
	shl.b32 	%r79, %r77, 1;
	xor.b32  	%r80, %r79, %r78;
	xor.b32  	%r81, %r80, %r77;
	xor.b32  	%r134, %r81, %r135;
	add.s32 	%r139, %r139, 724874;
	add.s32 	%r82, %r134, %r139;
	cvt.rn.f32.u32 	%f43, %r82;
	fma.rn.f32 	%f44, %f43, 0f2F800000, 0f2F000000;
	fma.rn.f32 	%f14, %f44, 0f40000000, 0fBF800000;
	mul.f32 	%f45, %f14, %f14;
	mov.f32 	%f46, 0f3F800000;
	sub.f32 	%f47, %f46, %f45;
	sqrt.rn.f32 	%f15, %f47;
	mul.f32 	%f48, %f13, 0f3F22F983;
	cvt.rni.s32.f32 	%r153, %f48;
	cvt.rn.f32.s32 	%f49, %r153;
	fma.rn.f32 	%f50, %f49, 0fBFC90FDA, %f13;
	fma.rn.f32 	%f51, %f49, 0fB3A22168, %f50;
	fma.rn.f32 	%f139, %f49, 0fA7C234C5, %f51;
	abs.f32 	%f17, %f13;
	setp.ltu.f32 	%p2, %f17, 0f47CE4780;
	mov.u32 	%r149, %r153;
	mov.f32 	%f138, %f139;
	@%p2 bra 	$L__BB1_11;
	setp.neu.f32 	%p3, %f17, 0f7F800000;
	@%p3 bra 	$L__BB1_6;
	mov.f32 	%f54, 0f00000000;
	mul.rn.f32 	%f138, %f13, %f54;
	mov.b32 	%r149, 0;
	bra.uni 	$L__BB1_11;
$L__BB1_6:
	mov.b32 	%r27, %f13;
	shl.b32 	%r84, %r27, 8;
	or.b32  	%r28, %r84, -2147483648;
	mov.b64 	%rd57, 0;
	mov.b32 	%r146, 0;
	mov.u64 	%rd55, __cudart_i2opi_f;
	mov.u64 	%rd56, %rd2;
$L__BB1_7:
	.pragma "nounroll";
	ld.global.nc.u32 	%r85, [%rd55];
	mad.wide.u32 	%rd22, %r85, %r28, %rd57;
	shr.u64 	%rd57, %rd22, 32;
	st.local.u32 	[%rd56], %rd22;
	add.s32 	%r146, %r146, 1;
	add.s64 	%rd56, %rd56, 4;
	add.s64 	%rd55, %rd55, 4;
	setp.ne.s32 	%p4, %r146, 6;
	@%p4 bra 	$L__BB1_7;
	shr.u32 	%r86, %r27, 23;
	st.local.u32 	[%rd2+24], %rd57;
	and.b32  	%r31, %r86, 31;
	and.b32  	%r87, %r86, 224;
	add.s32 	%r88, %r87, -128;
	shr.u32 	%r89, %r88, 5;
	mul.wide.u32 	%rd23, %r89, 4;
	sub.s64 	%rd10, %rd2, %rd23;
	ld.local.u32 	%r147, [%rd10+24];
	ld.local.u32 	%r148, [%rd10+20];
	setp.eq.s32 	%p5, %r31, 0;
	@%p5 bra 	$L__BB1_10;
	shf.l.wrap.b32 	%r147, %r148, %r147, %r31;
	ld.local.u32 	%r90, [%rd10+16];
	shf.l.wrap.b32 	%r148, %r90, %r148, %r31;
$L__BB1_10:
	shr.u32 	%r91, %r147, 30;
	shf.l.wrap.b32 	%r92, %r148, %r147, 2;
	shl.b32 	%r93, %r148, 2;
	shr.u32 	%r94, %r92, 31;
	add.s32 	%r95, %r94, %r91;
	neg.s32 	%r96, %r95;
	setp.lt.s32 	%p6, %r27, 0;
	selp.b32 	%r149, %r96, %r95, %p6;
	xor.b32  	%r97, %r92, %r27;
	shr.s32 	%r98, %r92, 31;
	xor.b32  	%r99, %r98, %r92;
	xor.b32  	%r100, %r98, %r93;
	cvt.u64.u32 	%rd24, %r99;
	shl.b64 	%rd25, %rd24, 32;
	cvt.u64.u32 	%rd26, %r100;
	or.b64  	%rd27, %rd25, %rd26;
	cvt.rn.f64.s64 	%fd2, %rd27;
	mul.f64 	%fd3, %fd2, 0d3BF921FB54442D19;
	cvt.rn.f32.f64 	%f52, %fd3;
	neg.f32 	%f53, %f52;
	setp.lt.s32 	%p7, %r97, 0;
	selp.f32 	%f138, %f53, %f52, %p7;
$L__BB1_11:
	add.s32 	%r102, %r149, 1;
	mul.rn.f32 	%f55, %f138, %f138;
	and.b32  	%r103, %r149, 1;
	setp.eq.b32 	%p9, %r103, 1;
	selp.f32 	%f56, %f138, 0f3F800000, %p9;
	fma.rn.f32 	%f57, %f55, %f56, 0f00000000;
	fma.rn.f32 	%f58, %f55, 0f37CBAC00, 0fBAB607ED;
	selp.f32 	%f59, 0fB94D4153, %f58, %p9;
	selp.f32 	%f60, 0f3C0885E4, 0f3D2AAABB, %p9;
	fma.rn.f32 	%f61, %f59, %f55, %f60;
	selp.f32 	%f62, 0fBE2AAAA8, 0fBEFFFFFF, %p9;
	fma.rn.f32 	%f63, %f61, %f55, %f62;
	fma.rn.f32 	%f64, %f63, %f57, %f56;
	and.b32  	%r104, %r102, 2;
	setp.eq.s32 	%p10, %r104, 0;
	mov.f32 	%f65, 0f00000000;
	sub.f32 	%f66, %f65, %f64;
	selp.f32 	%f67, %f64, %f66, %p10;
	mul.f32 	%f21, %f15, %f67;
	@%p2 bra 	$L__BB1_19;
	setp.neu.f32 	%p11, %f17, 0f7F800000;
	@%p11 bra 	$L__BB1_14;
	mov.f32 	%f70, 0f00000000;
	mul.rn.f32 	%f139, %f13, %f70;
	mov.b32 	%r153, 0;
	bra.uni 	$L__BB1_19;
$L__BB1_14:
	mov.b32 	%r40, %f13;
	shl.b32 	%r106, %r40, 8;
	or.b32  	%r41, %r106, -2147483648;
	mov.b64 	%rd58, 0;
	mov.b32 	%r150, 0;
$L__BB1_15:
	.pragma "nounroll";
	mul.wide.u32 	%rd29, %r150, 4;
	mov.u64 	%rd30, __cudart_i2opi_f;
	add.s64 	%rd31, %rd30, %rd29;
	ld.global.nc.u32 	%r107, [%rd31];
	mad.wide.u32 	%rd32, %r107, %r41, %rd58;
	shr.u64 	%rd58, %rd32, 32;
	add.s64 	%rd33, %rd1, %rd29;
	st.local.u32 	[%rd33], %rd32;
	add.s32 	%r150, %r150, 1;
	setp.ne.s32 	%p12, %r150, 6;
	@%p12 bra 	$L__BB1_15;
	shr.u32 	%r108, %r40, 23;
	st.local.u32 	[%rd1+24], %rd58;
	and.b32  	%r44, %r108, 31;
	and.b32  	%r109, %r108, 224;
	add.s32 	%r110, %r109, -128;
	shr.u32 	%r111, %r110, 5;
	mul.wide.u32 	%rd34, %r111, 4;
	sub.s64 	%rd13, %rd1, %rd34;
	ld.local.u32 	%r151, [%rd13+24];
	ld.local.u32 	%r152, [%rd13+20];
	setp.eq.s32 	%p13, %r44, 0;
	@%p13 bra 	$L__BB1_18;
	shf.l.wrap.b32 	%r151, %r152, %r151, %r44;
	ld.local.u32 	%r112, [%rd13+16];
	shf.l.wrap.b32 	%r152, %r112, %r152, %r44;
$L__BB1_18:
	shr.u32 	%r113, %r151, 30;
	shf.l.wrap.b32 	%r114, %r152, %r151, 2;
	shl.b32 	%r115, %r152, 2;
	shr.u32 	%r116, %r114, 31;
	add.s32 	%r117, %r116, %r113;
	neg.s32 	%r118, %r117;
	setp.lt.s32 	%p14, %r40, 0;
	selp.b32 	%r153, %r118, %r117, %p14;
	xor.b32  	%r119, %r114, %r40;
	shr.s32 	%r120, %r114, 31;
	xor.b32  	%r121, %r120, %r114;
	xor.b32  	%r122, %r120, %r115;
	cvt.u64.u32 	%rd35, %r121;
	shl.b64 	%rd36, %rd35, 32;
	cvt.u64.u32 	%rd37, %r122;
	or.b64  	%rd38, %rd36, %rd37;
	cvt.rn.f64.s64 	%fd4, %rd38;
	mul.f64 	%fd5, %fd4, 0d3BF921FB54442D19;
	cvt.rn.f32.f64 	%f68, %fd5;
	neg.f32 	%f69, %f68;
	setp.lt.s32 	%p15, %r119, 0;
	selp.f32 	%f139, %f69, %f68, %p15;
$L__BB1_19:
	mul.rn.f32 	%f71, %f139, %f139;
	and.b32  	%r124, %r153, 1;
	setp.eq.b32 	%p16, %r124, 1;
	selp.f32 	%f72, 0f3F800000, %f139, %p16;
	fma.rn.f32 	%f73, %f71, %f72, 0f00000000;
	fma.rn.f32 	%f74, %f71, 0f37CBAC00, 0fBAB607ED;
	selp.f32 	%f75, %f74, 0fB94D4153, %p16;
	selp.f32 	%f76, 0f3D2AAABB, 0f3C0885E4, %p16;
	fma.rn.f32 	%f77, %f75, %f71, %f76;
	selp.f32 	%f78, 0fBEFFFFFF, 0fBE2AAAA8, %p16;
	fma.rn.f32 	%f79, %f77, %f71, %f78;
	fma.rn.f32 	%f80, %f79, %f73, %f72;
	and.b32  	%r125, %r153, 2;
	setp.eq.s32 	%p17, %r125, 0;
	mov.f32 	%f81, 0f00000000;
	sub.f32 	%f82, %f81, %f80;
	selp.f32 	%f83, %f80, %f82, %p17;
	mul.f32 	%f25, %f15, %f83;
	setp.eq.f32 	%p18, %f25, 0f00000000;
	@%p18 bra 	$L__BB1_21;
	div.rn.f32 	%f84, %f2, %f25;
	mul.f32 	%f140, %f21, %f84;
	mul.f32 	%f141, %f14, %f84;
	mul.f32 	%f85, %f36, %f25;
	fma.rn.f32 	%f86, %f21, 0f00000000, %f85;
	fma.rn.f32 	%f87, %f14, 0f00000000, %f86;
	fma.rn.f32 	%f88, %f87, %f87, %f5;
	sub.f32 	%f142, %f88, %f4;
$L__BB1_21:
	abs.f32 	%f89, %f140;
	abs.f32 	%f90, %f141;
	max.f32 	%f92, %f89, %f90;
	setp.gt.f32 	%p19, %f92, %f6;
	setp.le.f32 	%p20, %f142, 0f00000000;
	or.pred  	%p21, %p19, %p20;
	mov.u32 	%r143, %r156;
	mov.u32 	%r144, %r155;
	@%p21 bra 	$L__BB1_3;
	ld.param.f32 	%f132, [_Z11ray_tracingPfP17curandStateXORWOWiiiffff_param_7];
	ld.param.f32 	%f131, [_Z11ray_tracingPfP17curandStateXORWOWiiiffff_param_6];
	ld.param.f32 	%f130, [_Z11ray_tracingPfP17curandStateXORWOWiiiffff_param_5];
	mul.f32 	%f93, %f21, 0f00000000;
	fma.rn.f32 	%f94, %f36, %f25, %f93;
	fma.rn.f32 	%f95, %f14, 0f00000000, %f94;
	sqrt.rn.f32 	%f96, %f142;
	sub.f32 	%f97, %f95, %f96;
	mul.f32 	%f98, %f21, %f97;
	mul.f32 	%f99, %f25, %f97;
	mul.f32 	%f100, %f14, %f97;
	sub.f32 	%f101, %f99, %f36;
	mul.f32 	%f102, %f101, %f101;
	fma.rn.f32 	%f103, %f98, %f98, %f102;
	fma.rn.f32 	%f104, %f100, %f100, %f103;
	sqrt.rn.f32 	%f105, %f104;
	div.rn.f32 	%f106, %f98, %f105;
	div.rn.f32 	%f107, %f101, %f105;
	div.rn.f32 	%f108, %f100, %f105;
	sub.f32 	%f109, %f130, %f98;
	sub.f32 	%f110, %f131, %f99;
	mul.f32 	%f111, %f110, %f110;
	fma.rn.f32 	%f112, %f109, %f109, %f111;
	sub.f32 	%f113, %f132, %f100;
	fma.rn.f32 	%f114, %f113, %f113, %f112;
	sqrt.rn.f32 	%f115, %f114;
	div.rn.f32 	%f116, %f109, %f115;
	div.rn.f32 	%f117, %f110, %f115;
	div.rn.f32 	%f118, %f113, %f115;
	mul.f32 	%f119, %f117, %f107;
	fma.rn.f32 	%f120, %f106, %f116, %f119;
	fma.rn.f32 	%f32, %f108, %f118, %f120;
	add.f32 	%f121, %f140, %f6;
	add.f32 	%f122, %f6, %f6;
	div.rn.f32 	%f123, %f121, %f122;
	mul.f32 	%f124, %f123, %f7;
	cvt.rzi.s32.f32 	%r126, %f124;
	max.s32 	%r127, %r126, 0;
	setp.lt.s32 	%p22, %r127, %r63;
	add.s32 	%r128, %r63, -1;
	selp.b32 	%r53, %r127, %r128, %p22;
	add.f32 	%f125, %f141, %f6;
	div.rn.f32 	%f126, %f125, %f122;
	mul.f32 	%f127, %f126, %f7;
	cvt.rzi.s32.f32 	%r129, %f127;
	max.s32 	%r130, %r129, 0;
	setp.lt.s32 	%p23, %r130, %r63;
	selp.b32 	%r54, %r130, %r128, %p23;
	setp.gt.s32 	%p24, %r53, -1;
	@%p24 bra 	$L__BB1_24;
	mov.u64 	%rd39, $str;
	cvta.global.u64 	%rd40, %rd39;
	mov.u64 	%rd41, $str$1;
	cvta.global.u64 	%rd42, %rd41;
	mov.u64 	%rd43, __unnamed_1;
	cvta.global.u64 	%rd44, %rd43;
	{ // callseq 0, 0
	.param .b64 param0;
	st.param.b64 	[param0], %rd40;
	.param .b64 param1;
	st.param.b64 	[param1], %rd42;
	.param .b32 param2;
	st.param.b32 	[param2], 141;
	.param .b64 param3;
	st.param.b64 	[param3], %rd44;
	.param .b64 param4;
	st.param.b64 	[param4], 1;
	call.uni 
	__assertfail, 
	(
	param0, 
	param1, 
	param2, 
	param3, 
	param4
	);
	} // callseq 0
$L__BB1_24:
	setp.gt.s32 	%p25, %r54, -1;
	@%p25 bra 	$L__BB1_26;
	cvta.global.u64 	%rd46, %rd45;
	cvta.global.u64 	%rd48, %rd47;
	cvta.global.u64 	%rd50, %rd49;
	{ // callseq 1, 0
	.param .b64 param0;
	st.param.b64 	[param0], %rd46;
	.param .b64 param1;
	st.param.b64 	[param1], %rd48;
	.param .b32 param2;
	st.param.b32 	[param2], 142;
	.param .b64 param3;
	st.param.b64 	[param3], %rd50;
	.param .b64 param4;
	st.param.b64 	[param4], 1;
	call.uni 
	__assertfail, 
	(
	param0, 
	param1, 
	param2, 
	param3, 
	param4
	);
	} // callseq 1
$L__BB1_26:
	ld.param.u32 	%r132, [_Z11ray_tracingPfP17curandStateXORWOWiiiffff_param_4];
	ld.param.u64 	%rd54, [_Z11ray_tracingPfP17curandStateXORWOWiiiffff_param_0];
	mad.lo.s32 	%r131, %r53, %r63, %r54;
	cvta.to.global.u64 	%rd51, %rd54;
	mul.wide.s32 	%rd52, %r131, 4;
	add.s64 	%rd53, %rd51, %rd52;
	setp.lt.f32 	%p26, %f32, 0f00000000;
	selp.f32 	%f128, 0f00000000, %f32, %p26;
	atom.global.add.f32 	%f129, [%rd53], %f128;
	add.s32 	%r133, %r133, %r132;
	setp.lt.s32 	%p27, %r133, %r62;
	@%p27 bra 	$L__BB1_2;
$L__BB1_27:
	st.global.v2.u32 	[%rd3], {%r139, %r155};
	st.global.v2.u32 	[%rd3+8], {%r156, %r136};
	st.global.v2.u32 	[%rd3+16], {%r135, %r134};
	st.global.v2.u32 	[%rd3+24], {%r8, %r9};
	st.global.f32 	[%rd3+32], %f1;
	st.global.f64 	[%rd3+40], %fd1;
	ret;

}


// ===== COMPILED SASS (sm_100) =====

	.target	sm_100

	.elftype	@"ET_EXEC"


//--------------------- .note.nv.tkinfo           --------------------------
	.section	.note.nv.tkinfo,"",@"SHT_NOTE"
	.sectionflags	@"SHF_NOTE_NV_TKINFO"
	.tkinfo
        /*0018*/ 	.word	0x00000002
        /*0030*/ 	.string	""
        /*0030*/ 	.string	"ptxas"
        /*0030*/ 	.string	"Cuda compilation tools, release 13.0, V13.0.88"
        /*0030*/ 	.string	"Build cuda_13.0.r13.0/compiler.36424714_0"
        /*0030*/ 	.string	"-arch sm_100 -m 64 "



//--------------------- .note.nv.cuinfo           --------------------------
	.section	.note.nv.cuinfo,"",@"SHT_NOTE"
	.sectionflags	@"SHF_NOTE_NV_CUINFO"
        /*0018*/ 	.short	0x0002
        /*001a*/ 	.short	0x0064
        /*001c*/ 	.short	0x0082
	.zero		2


//--------------------- .nv.info                  --------------------------
	.section	.nv.info,"",@"SHT_CUDA_INFO"
	.align	4


	//----- nvinfo : EIATTR_REGCOUNT
	.align		4
        /*0000*/ 	.byte	0x04, 0x2f
        /*0002*/ 	.short	(.L_19 - .L_18)
	.align		4
.L_18:
        /*0004*/ 	.word	index@(_Z16initCurandStatesP17curandStateXORWOWi)
        /*0008*/ 	.word	0x0000000c


	//----- nvinfo : EIATTR_FRAME_SIZE
	.align		4
.L_19:
        /*000c*/ 	.byte	0x04, 0x11
        /*000e*/ 	.short	(.L_21 - .L_20)
	.align		4
.L_20:
        /*0010*/ 	.word	index@(_Z16initCurandStatesP17curandStateXORWOWi)
        /*0014*/ 	.word	0x00000000


	//----- nvinfo : EIATTR_REGCOUNT
	.align		4
.L_21:
        /*0018*/ 	.byte	0x04, 0x2f
        /*001a*/ 	.short	(.L_23 - .L_22)
	.align		4
.L_22:
        /*001c*/ 	.word	index@(_Z11ray_tracingPfP17curandStateXORWOWiiiffff)
        /*0020*/ 	.word	0x0000002a


	//----- nvinfo : EIATTR_FRAME_SIZE
	.align		4
.L_23:
        /*0024*/ 	.byte	0x04, 0x11
        /*0026*/ 	.short	(.L_25 - .L_24)
	.align		4
.L_24:
        /*0028*/ 	.word	index@($__internal_1_$__cuda_sm3x_div_rn_noftz_f32_slowpath)
        /*002c*/ 	.word	0x00000020


	//----- nvinfo : EIATTR_FRAME_SIZE
	.align		4
.L_25:
        /*0030*/ 	.byte	0x04, 0x11
        /*0032*/ 	.short	(.L_27 - .L_26)
	.align		4
.L_26:
        /*0034*/ 	.word	index@($__internal_0_$__cuda_sm20_sqrt_rn_f32_slowpath)
        /*0038*/ 	.word	0x00000020


	//----- nvinfo : EIATTR_FRAME_SIZE
	.align		4
.L_27:
        /*003c*/ 	.byte	0x04, 0x11
        /*003e*/ 	.short	(.L_29 - .L_28)
	.align		4
.L_28:
        /*0040*/ 	.word	index@(_Z11ray_tracingPfP17curandStateXORWOWiiiffff)
        /*0044*/ 	.word	0x00000020


	//----- nvinfo : EIATTR_MIN_STACK_SIZE
	.align		4
.L_29:
        /*0048*/ 	.byte	0x04, 0x12
        /*004a*/ 	.short	(.L_31 - .L_30)
	.align		4
.L_30:
        /*004c*/ 	.word	index@(_Z11ray_tracingPfP17curandStateXORWOWiiiffff)
        /*0050*/ 	.word	0x00000020


	//----- nvinfo : EIATTR_MIN_STACK_SIZE
	.align		4
.L_31:
        /*0054*/ 	.byte	0x04, 0x12
        /*0056*/ 	.short	(.L_33 - .L_32)
	.align		4
.L_32:
        /*0058*/ 	.word	index@(_Z16initCurandStatesP17curandStateXORWOWi)
        /*005c*/ 	.word	0x00000000
.L_33:


//--------------------- .nv.compat                --------------------------
	.section	.nv.compat,"",@"SHT_CUDA_COMPAT_INFO"
	.align	4
        /*0000*/ 	.byte	0x02, 0x09, 0x00, 0x00, 0x02, 0x02, 0x01, 0x00, 0x02, 0x05, 0x05, 0x00, 0x03, 0x07, 0x01, 0x01
        /*0010*/ 	.byte	0x02, 0x03, 0x00, 0x00, 0x02, 0x06, 0x01, 0x00, 0x04, 0x0b, 0x08, 0x00, 0x01, 0x00, 0x00, 0x00
        /*0020*/ 	.byte	0x00, 0x00, 0x00, 0x00


//--------------------- .nv.info._Z11ray_tracingPfP17curandStateXORWOWiiiffff --------------------------
	.section	.nv.info._Z11ray_tracingPfP17curandStateXORWOWiiiffff,"",@"SHT_CUDA_INFO"
	.sectionflags	@""
	.align	4


	//----- nvinfo : EIATTR_CUDA_API_VERSION
	.align		4
        /*0000*/ 	.byte	0x04, 0x37
        /*0002*/ 	.short	(.L_35 - .L_34)
.L_34:
        /*0004*/ 	.word	0x00000082


	//----- nvinfo : EIATTR_KPARAM_INFO
	.align		4
.L_35:
        /*0008*/ 	.byte	0x04, 0x17
        /*000a*/ 	.short	(.L_37 - .L_36)
.L_36:
        /*000c*/ 	.word	0x00000000
        /*0010*/ 	.short	0x0008
        /*0012*/ 	.short	0x0028
        /*0014*/ 	.byte	0x00, 0xf0, 0x11, 0x00


	//----- nvinfo : EIATTR_KPARAM_INFO
	.align		4
.L_37:
        /*0018*/ 	.byte	0x04, 0x17
        /*001a*/ 	.short	(.L_39 - .L_38)
.L_38:
        /*001c*/ 	.word	0x00000000
        /*0020*/ 	.short	0x0007
        /*0022*/ 	.short	0x0024
        /*0024*/ 	.byte	0x00, 0xf0, 0x11, 0x00


	//----- nvinfo : EIATTR_KPARAM_INFO
	.align		4
.L_39:
        /*0028*/ 	.byte	0x04, 0x17
        /*002a*/ 	.short	(.L_41 - .L_40)
.L_40:
        /*002c*/ 	.word	0x00000000
        /*0030*/ 	.short	0x0006
        /*0032*/ 	.short	0x0020
        /*0034*/ 	.byte	0x00, 0xf0, 0x11, 0x00


	//----- nvinfo : EIATTR_KPARAM_INFO
	.align		4
.L_41:
        /*0038*/ 	.byte	0x04, 0x17
        /*003a*/ 	.short	(.L_43 - .L_42)
.L_42:
        /*003c*/ 	.word	0x00000000
        /*0040*/ 	.short	0x0005
        /*0042*/ 	.short	0x001c
        /*0044*/ 	.byte	0x00, 0xf0, 0x11, 0x00


	//----- nvinfo : EIATTR_KPARAM_INFO
	.align		4
.L_43:
        /*0048*/ 	.byte	0x04, 0x17
        /*004a*/ 	.short	(.L_45 - .L_44)
.L_44:
        /*004c*/ 	.word	0x00000000
        /*0050*/ 	.short	0x0004
        /*0052*/ 	.short	0x0018
        /*0054*/ 	.byte	0x00, 0xf0, 0x11, 0x00


	//----- nvinfo : EIATTR_KPARAM_INFO
	.align		4
.L_45:
        /*0058*/ 	.byte	0x04, 0x17
        /*005a*/ 	.short	(.L_47 - .L_46)
.L_46:
        /*005c*/ 	.word	0x00000000
        /*0060*/ 	.short	0x0003
        /*0062*/ 	.short	0x0014
        /*0064*/ 	.byte	0x00, 0xf0, 0x11, 0x00


	//----- nvinfo : EIATTR_KPARAM_INFO
	.align		4
.L_47:
        /*0068*/ 	.byte	0x04, 0x17
        /*006a*/ 	.short	(.L_49 - .L_48)
.L_48:
        /*006c*/ 	.word	0x00000000
        /*0070*/ 	.short	0x0002
        /*0072*/ 	.short	0x0010
        /*0074*/ 	.byte	0x00, 0xf0, 0x11, 0x00


	//----- nvinfo : EIATTR_KPARAM_INFO
	.align		4
.L_49:
        /*0078*/ 	.byte	0x04, 0x17
        /*007a*/ 	.short	(.L_51 - .L_50)
.L_50:
        /*007c*/ 	.word	0x00000000
        /*0080*/ 	.short	0x0001
        /*0082*/ 	.short	0x0008
        /*0084*/ 	.byte	0x00, 0xf5, 0x21, 0x00


	//----- nvinfo : EIATTR_KPARAM_INFO
	.align		4
.L_51:
        /*0088*/ 	.byte	0x04, 0x17
        /*008a*/ 	.short	(.L_53 - .L_52)
.L_52:
        /*008c*/ 	.word	0x00000000
        /*0090*/ 	.short	0x0000
        /*0092*/ 	.short	0x0000
        /*0094*/ 	.byte	0x00, 0xf5, 0x21, 0x00


	//----- nvinfo : EIATTR_SPARSE_MMA_MASK
	.align		4
.L_53:
        /*0098*/ 	.byte	0x03, 0x50
        /*009a*/ 	.short	0x0000


	//----- nvinfo : EIATTR_MAXREG_COUNT
	.align		4
        /*009c*/ 	.byte	0x03, 0x1b
        /*009e*/ 	.short	0x00ff


	//----- nvinfo : EIATTR_EXTERNS
	.align		4
        /*00a0*/ 	.byte	0x04, 0x0f
        /*00a2*/ 	.short	(.L_55 - .L_54)


	//   ....[0]....
	.align		4
.L_54:
        /*00a4*/ 	.word	index@(__assertfail)


	//----- nvinfo : EIATTR_MERCURY_ISA_VERSION
	.align		4
.L_55:
        /*00a8*/ 	.byte	0x03, 0x5f
        /*00aa*/ 	.short	0x0101


	//----- nvinfo : EIATTR_VRC_CTA_INIT_COUNT
	.align		4
        /*00ac*/ 	.byte	0x02, 0x4a
	.zero		1
	.zero		1


	//----- nvinfo : EIATTR_SYSCALL_OFFSETS
	.align		4
        /*00b0*/ 	.byte	0x04, 0x46
        /*00b2*/ 	.short	(.L_57 - .L_56)


	//   ....[0]....
.L_56:
        /*00b4*/ 	.word	0x00001e50


	//   ....[1]....
        /*00b8*/ 	.word	0x00001f90


	//----- nvinfo : EIATTR_EXIT_INSTR_OFFSETS
	.align		4
.L_57:
        /*00bc*/ 	.byte	0x04, 0x1c
        /*00be*/ 	.short	(.L_59 - .L_58)


	//   ....[0]....
.L_58:
        /*00c0*/ 	.word	0x000020d0


	//----- nvinfo : EIATTR_CRS_STACK_SIZE
	.align		4
.L_59:
        /*00c4*/ 	.byte	0x04, 0x1e
        /*00c6*/ 	.short	(.L_61 - .L_60)
.L_60:
        /*00c8*/ 	.word	0x00000000


	//----- nvinfo : EIATTR_CBANK_PARAM_SIZE
	.align		4
.L_61:
        /*00cc*/ 	.byte	0x03, 0x19
        /*00ce*/ 	.short	0x002c


	//----- nvinfo : EIATTR_PARAM_CBANK
	.align		4
        /*00d0*/ 	.byte	0x04, 0x0a
        /*00d2*/ 	.short	(.L_63 - .L_62)
	.align		4
.L_62:
        /*00d4*/ 	.word	index@(.nv.constant0._Z11ray_tracingPfP17curandStateXORWOWiiiffff)
        /*00d8*/ 	.short	0x0380
        /*00da*/ 	.short	0x002c


	//----- nvinfo : EIATTR_SW_WAR
	.align		4
.L_63:
        /*00dc*/ 	.byte	0x04, 0x36
        /*00de*/ 	.short	(.L_65 - .L_64)
.L_64:
        /*00e0*/ 	.word	0x00000008
.L_65:


//--------------------- .nv.info._Z16initCurandStatesP17curandStateXORWOWi --------------------------
	.section	.nv.info._Z16initCurandStatesP17curandStateXORWOWi,"",@"SHT_CUDA_INFO"
	.sectionflags	@""
	.align	4


	//----- nvinfo : EIATTR_CUDA_API_VERSION
	.align		4
        /*0000*/ 	.byte	0x04, 0x37
        /*0002*/ 	.short	(.L_67 - .L_66)
.L_66:
        /*0004*/ 	.word	0x00000082


	//----- nvinfo : EIATTR_KPARAM_INFO
	.align		4
.L_67:
        /*0008*/ 	.byte	0x04, 0x17
        /*000a*/ 	.short	(.L_69 - .L_68)
.L_68:
        /*000c*/ 	.word	0x00000000
        /*0010*/ 	.short	0x0001
        /*0012*/ 	.short	0x0008
        /*0014*/ 	.byte	0x00, 0xf0, 0x11, 0x00


	//----- nvinfo : EIATTR_KPARAM_INFO
	.align		4
.L_69:
        /*0018*/ 	.byte	0x04, 0x17
        /*001a*/ 	.short	(.L_71 - .L_70)
.L_70:
        /*001c*/ 	.word	0x00000000
        /*0020*/ 	.short	0x0000
        /*0022*/ 	.short	0x0000
        /*0024*/ 	.byte	0x00, 0xf5, 0x21, 0x00


	//----- nvinfo : EIATTR_SPARSE_MMA_MASK
	.align		4
.L_71:
        /*0028*/ 	.byte	0x03, 0x50
        /*002a*/ 	.short	0x0000


	//----- nvinfo : EIATTR_MAXREG_COUNT
	.align		4
        /*002c*/ 	.byte	0x03, 0x1b
        /*002e*/ 	.short	0x00ff


	//----- nvinfo : EIATTR_MERCURY_ISA_VERSION
	.align		4
        /*0030*/ 	.byte	0x03, 0x5f
        /*0032*/ 	.short	0x0101


	//----- nvinfo : EIATTR_VRC_CTA_INIT_COUNT
	.align		4
        /*0034*/ 	.byte	0x02, 0x4a
	.zero		1
	.zero		1


	//----- nvinfo : EIATTR_EXIT_INSTR_OFFSETS
	.align		4
        /*0038*/ 	.byte	0x04, 0x1c
        /*003a*/ 	.short	(.L_73 - .L_72)


	//   ....[0]....
.L_72:
        /*003c*/ 	.word	0x00000070


	//   ....[1]....
        /*0040*/ 	.word	0x000001c0


	//----- nvinfo : EIATTR_CBANK_PARAM_SIZE
	.align		4
.L_73:
        /*0044*/ 	.byte	0x03, 0x19
        /*0046*/ 	.short	0x000c


	//----- nvinfo : EIATTR_PARAM_CBANK
	.align		4
        /*0048*/ 	.byte	0x04, 0x0a
        /*004a*/ 	.short	(.L_75 - .L_74)
	.align		4
.L_74:
        /*004c*/ 	.word	index@(.nv.constant0._Z16initCurandStatesP17curandStateXORWOWi)
        /*0050*/ 	.short	0x0380
        /*0052*/ 	.short	0x000c


	//----- nvinfo : EIATTR_SW_WAR
	.align		4
.L_75:
        /*0054*/ 	.byte	0x04, 0x36
        /*0056*/ 	.short	(.L_77 - .L_76)
.L_76:
        /*0058*/ 	.word	0x00000008
.L_77:


//--------------------- .nv.callgraph             --------------------------
	.section	.nv.callgraph,"",@"SHT_CUDA_CALLGRAPH"
	.align	4
	.sectionentsize	8
	.align		4
        /*0000*/ 	.word	0x00000000
	.align		4
        /*0004*/ 	.word	0xffffffff
	.align		4
        /*0008*/ 	.word	index@(_Z11ray_tracingPfP17curandStateXORWOWiiiffff)
	.align		4
        /*000c*/ 	.word	index@(__assertfail)
	.align		4
        /*0010*/ 	.word	0x00000000
	.align		4
        /*0014*/ 	.word	0xfffffffe
	.align		4
        /*0018*/ 	.word	0x00000000
	.align		4
        /*001c*/ 	.word	0xfffffffd
	.align		4
        /*0020*/ 	.word	0x00000000
	.align		4
        /*0024*/ 	.word	0xfffffffc


//--------------------- .nv.constant4             --------------------------
	.section	.nv.constant4,"a",@progbits
	.align	8
	.align		8
.nv.constant4:
        /*0000*/ 	.dword	__assertfail
	.align		8
        /*0008*/ 	.dword	precalc_xorwow_matrix
	.align		8
        /*0010*/ 	.dword	precalc_xorwow_offset_matrix
	.align		8
        /*0018*/ 	.dword	mrg32k3aM1
	.align		8
        /*0020*/ 	.dword	mrg32k3aM2
	.align		8
        /*0028*/ 	.dword	mrg32k3aM1SubSeq
	.align		8
        /*0030*/ 	.dword	mrg32k3aM2SubSeq
	.align		8
        /*0038*/ 	.dword	mrg32k3aM1Seq
	.align		8
        /*0040*/ 	.dword	mrg32k3aM2Seq
	.align		8
        /*0048*/ 	.dword	__unnamed_1
	.align		8
        /*0050*/ 	.dword	$str
	.align		8
        /*0058*/ 	.dword	$str$1
	.align		8
        /*0060*/ 	.dword	$str$2
	.align		8
        /*0068*/ 	.dword	__cudart_i2opi_f


//--------------------- .nv.constant3             --------------------------
	.section	.nv.constant3,"a",@progbits
	.align	8
.nv.constant3:
	.type		__cr_lgamma_table,@object
	.size		__cr_lgamma_table,(W_y - __cr_lgamma_table)
__cr_lgamma_table:
        /*0000*/ 	.byte	0x00, 0x00, 0x00, 0x00, 0x00, 0x00, 0x00, 0x00, 0x00, 0x00, 0x00, 0x00, 0x00, 0x00, 0x00, 0x00
        /*0010*/ 	.byte	0xef, 0x39, 0xfa, 0xfe, 0x42, 0x2e, 0xe6, 0x3f, 0x02, 0x20, 0x2a, 0xfa, 0x0b, 0xab, 0xfc, 0x3f
        /*0020*/ 	.byte	0xf9, 0x2c, 0x92, 0x7c, 0xa7, 0x6c, 0x09, 0x40, 0xc9, 0x79, 0x44, 0x3c, 0x64, 0x26, 0x13, 0x40
        /*0030*/ 	.byte	0xca, 0x01, 0xcf, 0x3a, 0x27, 0x51, 0x1a, 0x40, 0x30, 0xcc, 0x2d, 0xf3, 0xe1, 0x0c, 0x21, 0x40
        /*0040*/ 	.byte	0x0d, 0xb7, 0xfc, 0x82, 0x8e, 0x35, 0x25, 0x40
	.type		W_y,@object
	.size		W_y,(W_max - W_y)
W_y:
        /*0048*/ 	.byte	0x00, 0x00, 0x00, 0x40
	.type		W_max,@object
	.size		W_max,(R - W_max)
W_max:
        /*004c*/ 	.byte	0x00, 0x00, 0x00, 0x40
	.type		R,@object
	.size		R,(PI - R)
R:
        /*0050*/ 	.byte	0x00, 0x00, 0xc0, 0x40
	.type		PI,@object
	.size		PI,(.L_12 - PI)
PI:
        /*0054*/ 	.byte	0xdb, 0x0f, 0x49, 0x40
.L_12:


//--------------------- .text._Z11ray_tracingPfP17curandStateXORWOWiiiffff --------------------------
	.section	.text._Z11ray_tracingPfP17curandStateXORWOWiiiffff,"ax",@progbits
	.align	128
        .global         _Z11ray_tracingPfP17curandStateXORWOWiiiffff
        .type           _Z11ray_tracingPfP17curandStateXORWOWiiiffff,@function
        .size           _Z11ray_tracingPfP17curandStateXORWOWiiiffff,(.L_x_64 - _Z11ray_tracingPfP17curandStateXORWOWiiiffff)
        .other          _Z11ray_tracingPfP17curandStateXORWOWiiiffff,@"STO_CUDA_ENTRY STV_DEFAULT"
_Z11ray_tracingPfP17curandStateXORWOWiiiffff:
.text._Z11ray_tracingPfP17curandStateXORWOWiiiffff:
[----:B------:R-:W0:Y:S01]  /*0000*/  LDC R1, c[0x0][0x37c] ;  /* 0x0000df00ff017b82 */ /* 0x000e220000000800 */
[----:B------:R-:W1:Y:S07]  /*0010*/  S2R R3, SR_TID.X ;  /* 0x0000000000037919 */ /* 0x000e6e0000002100 */
[----:B------:R-:W1:Y:S01]  /*0020*/  S2UR UR4, SR_CTAID.X ;  /* 0x00000000000479c3 */ /* 0x000e620000002500 */
[----:B------:R-:W2:Y:S01]  /*0030*/  LDCU.64 UR36, c[0x0][0x358] ;  /* 0x00006b00ff2477ac */ /* 0x000ea20008000a00 */
[----:B0-----:R-:W-:-:S06]  /*0040*/  VIADD R1, R1, 0xffffffe0 ;  /* 0xffffffe001017836 */ /* 0x001fcc0000000000 */
[----:B------:R-:W1:Y:S08]  /*0050*/  LDC R18, c[0x0][0x360] ;  /* 0x0000d800ff127b82 */ /* 0x000e700000000800 */
[----:B------:R-:W0:Y:S01]  /*0060*/  LDC.64 R36, c[0x0][0x388] ;  /* 0x0000e200ff247b82 */ /* 0x000e220000000a00 */
[----:B-1----:R-:W-:Y:S01]  /*0070*/  IMAD R18, R18, UR4, R3 ;  /* 0x0000000412127c24 */ /* 0x002fe2000f8e0203 */
[----:B------:R-:W1:Y:S03]  /*0080*/  LDCU UR4, c[0x0][0x390] ;  /* 0x00007200ff0477ac */ /* 0x000e660008000800 */
[----:B0-----:R-:W-:-:S05]  /*0090*/  IMAD.WIDE R36, R18, 0x30, R36 ;  /* 0x0000003012247825 */ /* 0x001fca00078e0224 */
[----:B--2---:R0:W5:Y:S04]  /*00a0*/  LDG.E R2, desc[UR36][R36.64+0x20] ;  /* 0x0000202424027981 */ /* 0x004168000c1e1900 */
[----:B------:R0:W5:Y:S04]  /*00b0*/  LDG.E.64 R16, desc[UR36][R36.64+0x28] ;  /* 0x0000282424107981 */ /* 0x000168000c1e1b00 */
[----:B------:R0:W5:Y:S04]  /*00c0*/  LDG.E.64 R30, desc[UR36][R36.64] ;  /* 0x00000024241e7981 */ /* 0x000168000c1e1b00 */
[----:B------:R0:W5:Y:S04]  /*00d0*/  LDG.E.64 R28, desc[UR36][R36.64+0x8] ;  /* 0x00000824241c7981 */ /* 0x000168000c1e1b00 */
[----:B------:R0:W5:Y:S04]  /*00e0*/  LDG.E.64 R26, desc[UR36][R36.64+0x10] ;  /* 0x00001024241a7981 */ /* 0x000168000c1e1b00 */
[----:B------:R0:W5:Y:S01]  /*00f0*/  LDG.E.64 R24, desc[UR36][R36.64+0x18] ;  /* 0x0000182424187981 */ /* 0x000162000c1e1b00 */
[----:B-1----:R-:W-:Y:S01]  /*0100*/  ISETP.GE.AND P0, PT, R18, UR4, PT ;  /* 0x0000000412007c0c */ /* 0x002fe2000bf06270 */
[----:B------:R-:W-:-:S12]  /*0110*/  BSSY B6, `(.L_x_0) ;  /* 0x00001f5000067945 */ /* 0x000fd80003800000 */
[----:B0-----:R-:W-:Y:S05]  /*0120*/  @P0 BRA `(.L_x_1) ;  /* 0x0000001c00cc0947 */ /* 0x001fea0003800000 */
[----:B------:R-:W0:Y:S01]  /*0130*/  LDC R0, c[0x0][0x3a8] ;  /* 0x0000ea00ff007b82 */ /* 0x000e220000000800 */
[----:B------:R-:W1:Y:S01]  /*0140*/  LDCU UR4, c[0x0][0x394] ;  /* 0x00007280ff0477ac */ /* 0x000e620008000800 */
[----:B------:R-:W-:Y:S02]  /*0150*/  HFMA2 R22, -RZ, RZ, 0, 0 ;  /* 0x00000000ff167431 */ /* 0x000fe400000001ff */
[----:B------:R-:W-:-:S04]  /*0160*/  IMAD.MOV.U32 R19, RZ, RZ, RZ ;  /* 0x000000ffff137224 */ /* 0x000fc800078e00ff */
[----:B------:R-:W2:Y:S01]  /*0170*/  LDC R32, c[0x3][0x50] ;  /* 0x00c01400ff207b82 */ /* 0x000ea20000000800 */
[----:B-1----:R-:W-:Y:S01]  /*0180*/  I2FP.F32.S32 R23, UR4 ;  /* 0x0000000400177c45 */ /* 0x002fe20008201400 */
[----:B0-----:R-:W-:-:S04]  /*0190*/  FFMA R33, R0, R0, RZ ;  /* 0x0000000000217223 */ /* 0x001fc800000000ff */
[----:B------:R-:W-:Y:S01]  /*01a0*/  FADD R33, RZ, R33 ;  /* 0x00000021ff217221 */ /* 0x000fe20000000000 */
[----:B--2---:R-:W-:-:S07]  /*01b0*/  FMUL R32, R32, R32 ;  /* 0x0000002020207220 */ /* 0x004fce0000400000 */
.L_x_48:
[----:B------:R-:W-:Y:S05]  /*01c0*/  YIELD ;  /* 0x0000000000007946 */ /* 0x000fea0003800000 */
[----:B------:R-:W-:Y:S01]  /*01d0*/  BSSY.RECONVERGENT B2, `(.L_x_2) ;  /* 0x00000ef000027945 */ /* 0x000fe20003800200 */
[----:B0-----:R-:W-:-:S07]  /*01e0*/  IMAD.MOV.U32 R11, RZ, RZ, -0x40800000 ;  /* 0xbf800000ff0b7424 */ /* 0x001fce00078e00ff */
.L_x_18:
[----:B-----5:R-:W-:Y:S01]  /*01f0*/  SHF.R.U32.HI R0, RZ, 0x2, R31 ;  /* 0x00000002ff007819 */ /* 0x020fe2000001161f */
[----:B------:R-:W-:Y:S01]  /*0200*/  IMAD.SHL.U32 R3, R27, 0x10, RZ ;  /* 0x000000101b037824 */ /* 0x000fe200078e00ff */
[----:B------:R-:W-:Y:S01]  /*0210*/  SHF.R.U32.HI R5, RZ, 0x2, R28 ;  /* 0x00000002ff057819 */ /* 0x000fe2000001161c */
[----:B------:R-:W0:Y:S01]  /*0220*/  LDCU UR4, c[0x3][0x54] ;  /* 0x00c00a80ff0477ac */ /* 0x000e220008000800 */
[----:B------:R-:W-:Y:S01]  /*0230*/  LOP3.LUT R0, R0, R31, RZ, 0x3c, !PT ;  /* 0x0000001f00007212 */ /* 0x000fe200078e3cff */
[----:B------:R-:W-:Y:S01]  /*0240*/  BSSY.RECONVERGENT B0, `(.L_x_3) ;  /* 0x0000026000007945 */ /* 0x000fe20003800200 */
[----:B------:R-:W-:Y:S02]  /*0250*/  LOP3.LUT R28, R5, R28, RZ, 0x3c, !PT ;  /* 0x0000001c051c7212 */ /* 0x000fe400078e3cff */
[----:B------:R-:W-:Y:S02]  /*0260*/  SHF.L.U32 R4, R0, 0x1, RZ ;  /* 0x0000000100047819 */ /* 0x000fe400000006ff */
[----:B------:R-:W-:-:S02]  /*0270*/  MOV R6, 0x40000000 ;  /* 0x4000000000067802 */ /* 0x000fc40000000f00 */
[----:B------:R-:W-:Y:S01]  /*0280*/  LOP3.LUT R4, R0, R4, R3, 0x96, !PT ;  /* 0x0000000400047212 */ /* 0x000fe200078e9603 */
[----:B------:R-:W-:Y:S01]  /*0290*/  IMAD.SHL.U32 R0, R28, 0x2, RZ ;  /* 0x000000021c007824 */ /* 0x000fe200078e00ff */
[----:B------:R-:W-:Y:S02]  /*02a0*/  MOV R31, R29 ;  /* 0x0000001d001f7202 */ /* 0x000fe40000000f00 */
[-C--:B------:R-:W-:Y:S01]  /*02b0*/  LOP3.LUT R5, R4, R27.reuse, RZ, 0x3c, !PT ;  /* 0x0000001b04057212 */ /* 0x080fe200078e3cff */
[----:B------:R-:W-:Y:S01]  /*02c0*/  IMAD.MOV.U32 R4, RZ, RZ, 0x2f800000 ;  /* 0x2f800000ff047424 */ /* 0x000fe200078e00ff */
[----:B------:R-:W-:-:S03]  /*02d0*/  MOV R29, R27 ;  /* 0x0000001b001d7202 */ /* 0x000fc60000000f00 */
[----:B------:R-:W-:-:S05]  /*02e0*/  IMAD.SHL.U32 R3, R5, 0x10, RZ ;  /* 0x0000001005037824 */ /* 0x000fca00078e00ff */
[----:B------:R-:W-:Y:S02]  /*02f0*/  LOP3.LUT R28, R28, R0, R3, 0x96, !PT ;  /* 0x000000001c1c7212 */ /* 0x000fe400078e9603 */
[C-C-:B------:R-:W-:Y:S02]  /*0300*/  IADD3 R0, PT, PT, R30.reuse, 0x587c5, R5.reuse ;  /* 0x000587c51e007810 */ /* 0x140fe40007ffe005 */
[----:B------:R-:W-:Y:S02]  /*0310*/  IADD3 R30, PT, PT, R30, 0xb0f8a, RZ ;  /* 0x000b0f8a1e1e7810 */ /* 0x000fe40007ffe0ff */
[----:B------:R-:W-:Y:S01]  /*0320*/  LOP3.LUT R7, R28, R5, RZ, 0x3c, !PT ;  /* 0x000000051c077212 */ /* 0x000fe200078e3cff */
[----:B------:R-:W-:Y:S01]  /*0330*/  IMAD.MOV.U32 R28, RZ, RZ, R26 ;  /* 0x000000ffff1c7224 */ /* 0x000fe200078e001a */
[----:B------:R-:W-:Y:S01]  /*0340*/  I2FP.F32.U32 R0, R0 ;  /* 0x0000000000007245 */ /* 0x000fe20000201000 */
[----:B------:R-:W-:Y:S01]  /*0350*/  IMAD.MOV.U32 R26, RZ, RZ, R5 ;  /* 0x000000ffff1a7224 */ /* 0x000fe200078e0005 */
[----:B------:R-:W-:Y:S01]  /*0360*/  MOV R27, R7 ;  /* 0x00000007001b7202 */ /* 0x000fe20000000f00 */
[----:B------:R-:W-:-:S02]  /*0370*/  IMAD.IADD R3, R7, 0x1, R30 ;  /* 0x0000000107037824 */ /* 0x000fc400078e021e */
[----:B------:R-:W-:-:S03]  /*0380*/  FFMA R0, R0, R4, 1.1641532182693481445e-10 ;  /* 0x2f00000000007423 */ /* 0x000fc60000000004 */
[----:B------:R-:W-:Y:S01]  /*0390*/  I2FP.F32.U32 R3, R3 ;  /* 0x0000000300037245 */ /* 0x000fe20000201000 */
[----:B0-----:R-:W-:-:S04]  /*03a0*/  FMUL R13, R0, UR4 ;  /* 0x00000004000d7c20 */ /* 0x001fc80008400000 */
[----:B------:R-:W-:-:S04]  /*03b0*/  FFMA R3, R3, R4, 1.1641532182693481445e-10 ;  /* 0x2f00000003037423 */ /* 0x000fc80000000004 */
[----:B------:R-:W-:-:S04]  /*03c0*/  FFMA R3, R3, R6, -1 ;  /* 0xbf80000003037423 */ /* 0x000fc80000000006 */
[----:B------:R-:W-:-:S04]  /*03d0*/  FFMA R9, -R3, R3, 1 ;  /* 0x3f80000003097423 */ /* 0x000fc80000000103 */
[----:B------:R-:W-:Y:S01]  /*03e0*/  VIADD R8, R9, 0xf3000000 ;  /* 0xf300000009087836 */ /* 0x000fe20000000000 */
[----:B------:R0:W1:Y:S04]  /*03f0*/  MUFU.RSQ R6, R9 ;  /* 0x0000000900067308 */ /* 0x0000680000001400 */
[----:B------:R-:W-:-:S13]  /*0400*/  ISETP.GT.U32.AND P0, PT, R8, 0x727fffff, PT ;  /* 0x727fffff0800780c */ /* 0x000fda0003f04070 */
[----:B01----:R-:W-:Y:S05]  /*0410*/  @!P0 BRA `(.L_x_4) ;  /* 0x0000000000108947 */ /* 0x003fea0003800000 */
[----:B------:R-:W-:Y:S01]  /*0420*/  IMAD.MOV.U32 R0, RZ, RZ, R9 ;  /* 0x000000ffff007224 */ /* 0x000fe200078e0009 */
[----:B------:R-:W-:-:S07]  /*0430*/  MOV R6, 0x450 ;  /* 0x0000045000067802 */ /* 0x000fce0000000f00 */
[----:B------:R-:W-:Y:S05]  /*0440*/  CALL.REL.NOINC `($__internal_0_$__cuda_sm20_sqrt_rn_f32_slowpath) ;  /* 0x0000001c00247944 */ /* 0x000fea0003c00000 */
[----:B------:R-:W-:Y:S05]  /*0450*/  BRA `(.L_x_5) ;  /* 0x0000000000107947 */ /* 0x000fea0003800000 */
.L_x_4:
[----:B------:R-:W-:Y:S01]  /*0460*/  FMUL.FTZ R20, R9, R6 ;  /* 0x0000000609147220 */ /* 0x000fe20000410000 */
[----:B------:R-:W-:-:S03]  /*0470*/  FMUL.FTZ R0, R6, 0.5 ;  /* 0x3f00000006007820 */ /* 0x000fc60000410000 */
[----:B------:R-:W-:-:S04]  /*0480*/  FFMA R5, -R20, R20, R9 ;  /* 0x0000001414057223 */ /* 0x000fc80000000109 */
[----:B------:R-:W-:-:S07]  /*0490*/  FFMA R20, R5, R0, R20 ;  /* 0x0000000005147223 */ /* 0x000fce0000000014 */
.L_x_5:
[----:B------:R-:W-:Y:S05]  /*04a0*/  BSYNC.RECONVERGENT B0 ;  /* 0x0000000000007941 */ /* 0x000fea0003800200 */
.L_x_3:
[C---:B------:R-:W-:Y:S01]  /*04b0*/  FMUL R0, R13.reuse, 0.63661974668502807617 ;  /* 0x3f22f9830d007820 */ /* 0x040fe20000400000 */
[----:B------:R-:W-:Y:S01]  /*04c0*/  FSETP.GE.AND P0, PT, |R13|, 105615, PT ;  /* 0x47ce47800d00780b */ /* 0x000fe20003f06200 */
[----:B------:R-:W-:Y:S02]  /*04d0*/  BSSY.RECONVERGENT B0, `(.L_x_6) ;  /* 0x0000041000007945 */ /* 0x000fe40003800200 */
[----:B------:R-:W0:Y:S02]  /*04e0*/  F2I.NTZ R14, R0 ;  /* 0x00000000000e7305 */ /* 0x000e240000203100 */
[-C--:B0-----:R-:W-:Y:S02]  /*04f0*/  I2FP.F32.S32 R10, R14.reuse ;  /* 0x0000000e000a7245 */ /* 0x081fe40000201400 */
[----:B------:R-:W-:-:S03]  /*0500*/  MOV R12, R14 ;  /* 0x0000000e000c7202 */ /* 0x000fc60000000f00 */
[----:B------:R-:W-:-:S04]  /*0510*/  FFMA R5, R10, -1.5707962512969970703, R13 ;  /* 0xbfc90fda0a057823 */ /* 0x000fc8000000000d */
[----:B------:R-:W-:-:S04]  /*0520*/  FFMA R5, R10, -7.5497894158615963534e-08, R5 ;  /* 0xb3a221680a057823 */ /* 0x000fc80000000005 */
[----:B------:R-:W-:-:S04]  /*0530*/  FFMA R10, R10, -5.3903029534742383927e-15, R5 ;  /* 0xa7c234c50a0a7823 */ /* 0x000fc80000000005 */
[----:B------:R-:W-:Y:S01]  /*0540*/  IMAD.MOV.U32 R4, RZ, RZ, R10 ;  /* 0x000000ffff047224 */ /* 0x000fe200078e000a */
[----:B------:R-:W-:Y:S06]  /*0550*/  @!P0 BRA `(.L_x_7) ;  /* 0x0000000000e08947 */ /* 0x000fec0003800000 */
[----:B------:R-:W-:-:S13]  /*0560*/  FSETP.NEU.AND P1, PT, |R13|, +INF , PT ;  /* 0x7f8000000d00780b */ /* 0x000fda0003f2d200 */
[----:B------:R-:W-:Y:S01]  /*0570*/  @!P1 FMUL R4, RZ, R13 ;  /* 0x0000000dff049220 */ /* 0x000fe20000400000 */
[----:B------:R-:W-:Y:S01]  /*0580*/  @!P1 MOV R14, RZ ;  /* 0x000000ff000e9202 */ /* 0x000fe20000000f00 */
[----:B------:R-:W-:Y:S06]  /*0590*/  @!P1 BRA `(.L_x_7) ;  /* 0x0000000000d09947 */ /* 0x000fec0003800000 */
[----:B------:R-:W0:Y:S01]  /*05a0*/  LDCU.64 UR4, c[0x4][0x68] ;  /* 0x01000d00ff0477ac */ /* 0x000e220008000a00 */
[----:B------:R-:W-:Y:S02]  /*05b0*/  IMAD.SHL.U32 R15, R13, 0x100, RZ ;  /* 0x000001000d0f7824 */ /* 0x000fe400078e00ff */
[----:B------:R-:W-:Y:S01]  /*05c0*/  HFMA2 R14, -RZ, RZ, 0, 0 ;  /* 0x00000000ff0e7431 */ /* 0x000fe200000001ff */
[----:B------:R-:W-:Y:S01]  /*05d0*/  BSSY.RECONVERGENT B1, `(.L_x_8) ;  /* 0x0000011000017945 */ /* 0x000fe20003800200 */
[----:B------:R-:W-:Y:S01]  /*05e0*/  CS2R R8, SRZ ;  /* 0x0000000000087805 */ /* 0x000fe2000001ff00 */
[----:B------:R-:W-:Y:S01]  /*05f0*/  IMAD.MOV.U32 R0, RZ, RZ, R1 ;  /* 0x000000ffff007224 */ /* 0x000fe200078e0001 */
[----:B------:R-:W-:Y:S02]  /*0600*/  LOP3.LUT R15, R15, 0x80000000, RZ, 0xfc, !PT ;  /* 0x800000000f0f7812 */ /* 0x000fe400078efcff */
[----:B0-----:R-:W-:Y:S01]  /*0610*/  MOV R4, UR4 ;  /* 0x0000000400047c02 */ /* 0x001fe20008000f00 */
[----:B------:R-:W-:-:S07]  /*0620*/  IMAD.U32 R5, RZ, RZ, UR5 ;  /* 0x00000005ff057e24 */ /* 0x000fce000f8e00ff */
.L_x_9:
[----:B------:R0:W2:Y:S01]  /*0630*/  LDG.E.CONSTANT R6, desc[UR36][R4.64] ;  /* 0x0000002404067981 */ /* 0x0000a2000c1e9900 */
[----:B------:R-:W-:-:S04]  /*0640*/  IADD3 R14, PT, PT, R14, 0x1, RZ ;  /* 0x000000010e0e7810 */ /* 0x000fc80007ffe0ff */
[----:B------:R-:W-:Y:S02]  /*0650*/  ISETP.NE.AND P1, PT, R14, 0x6, PT ;  /* 0x000000060e00780c */ /* 0x000fe40003f25270 */
[----:B0-----:R-:W-:-:S04]  /*0660*/  IADD3 R4, P3, PT, R4, 0x4, RZ ;  /* 0x0000000404047810 */ /* 0x001fc80007f7e0ff */
[----:B------:R-:W-:Y:S01]  /*0670*/  IADD3.X R5, PT, PT, RZ, R5, RZ, P3, !PT ;  /* 0x00000005ff057210 */ /* 0x000fe20001ffe4ff */
[----:B--2---:R-:W-:-:S03]  /*0680*/  IMAD.WIDE.U32 R6, R6, R15, RZ ;  /* 0x0000000f06067225 */ /* 0x004fc600078e00ff */
[----:B------:R-:W-:-:S05]  /*0690*/  IADD3 R21, P2, PT, R6, R8, RZ ;  /* 0x0000000806157210 */ /* 0x000fca0007f5e0ff */
[----:B------:R0:W-:Y:S01]  /*06a0*/  STL [R0], R21 ;  /* 0x0000001500007387 */ /* 0x0001e20000100800 */
[----:B------:R-:W-:Y:S02]  /*06b0*/  IMAD.X R8, R7, 0x1, R9, P2 ;  /* 0x0000000107087824 */ /* 0x000fe400010e0609 */
[----:B0-----:R-:W-:Y:S01]  /*06c0*/  VIADD R0, R0, 0x4 ;  /* 0x0000000400007836 */ /* 0x001fe20000000000 */
[----:B------:R-:W-:Y:S06]  /*06d0*/  @P1 BRA `(.L_x_9) ;  /* 0xfffffffc00d41947 */ /* 0x000fec000383ffff */
[----:B------:R-:W-:Y:S05]  /*06e0*/  BSYNC.RECONVERGENT B1 ;  /* 0x0000000000017941 */ /* 0x000fea0003800200 */
.L_x_8:
[----:B------:R-:W-:Y:S01]  /*06f0*/  SHF.R.U32.HI R6, RZ, 0x17, R13 ;  /* 0x00000017ff067819 */ /* 0x000fe2000001160d */
[----:B------:R0:W-:Y:S03]  /*0700*/  STL [R1+0x18], R8 ;  /* 0x0000180801007387 */ /* 0x0001e60000100800 */
[C---:B------:R-:W-:Y:S02]  /*0710*/  LOP3.LUT R0, R6.reuse, 0xe0, RZ, 0xc0, !PT ;  /* 0x000000e006007812 */ /* 0x040fe400078ec0ff */
[----:B------:R-:W-:Y:S02]  /*0720*/  LOP3.LUT P1, RZ, R6, 0x1f, RZ, 0xc0, !PT ;  /* 0x0000001f06ff7812 */ /* 0x000fe4000782c0ff */
[----:B------:R-:W-:-:S04]  /*0730*/  IADD3 R0, PT, PT, R0, -0x80, RZ ;  /* 0xffffff8000007810 */ /* 0x000fc80007ffe0ff */
[----:B------:R-:W-:-:S05]  /*0740*/  SHF.R.U32.HI R0, RZ, 0x5, R0 ;  /* 0x00000005ff007819 */ /* 0x000fca0000011600 */
[----:B------:R-:W-:-:S05]  /*0750*/  IMAD R7, R0, -0x4, R1 ;  /* 0xfffffffc00077824 */ /* 0x000fca00078e0201 */
[----:B------:R-:W2:Y:S04]  /*0760*/  LDL R0, [R7+0x18] ;  /* 0x0000180007007983 */ /* 0x000ea80000100800 */
[----:B------:R-:W2:Y:S04]  /*0770*/  LDL R5, [R7+0x14] ;  /* 0x0000140007057983 */ /* 0x000ea80000100800 */
[----:B------:R-:W3:Y:S01]  /*0780*/  @P1 LDL R4, [R7+0x10] ;  /* 0x0000100007041983 */ /* 0x000ee20000100800 */
[----:B------:R-:W-:Y:S01]  /*0790*/  LOP3.LUT R6, R6, 0x1f, RZ, 0xc0, !PT ;  /* 0x0000001f06067812 */ /* 0x000fe200078ec0ff */
[----:B------:R-:W-:Y:S01]  /*07a0*/  UMOV UR4, 0x54442d19 ;  /* 0x54442d1900047882 */ /* 0x000fe20000000000 */
[----:B------:R-:W-:-:S02]  /*07b0*/  UMOV UR5, 0x3bf921fb ;  /* 0x3bf921fb00057882 */ /* 0x000fc40000000000 */
[-C--:B--2---:R-:W-:Y:S02]  /*07c0*/  @P1 SHF.L.W.U32.HI R0, R5, R6.reuse, R0 ;  /* 0x0000000605001219 */ /* 0x084fe40000010e00 */
[----:B---3--:R-:W-:Y:S02]  /*07d0*/  @P1 SHF.L.W.U32.HI R5, R4, R6, R5 ;  /* 0x0000000604051219 */ /* 0x008fe40000010e05 */
[----:B------:R-:W-:Y:S02]  /*07e0*/  ISETP.GE.AND P1, PT, R13, RZ, PT ;  /* 0x000000ff0d00720c */ /* 0x000fe40003f26270 */
[C-C-:B------:R-:W-:Y:S01]  /*07f0*/  SHF.L.W.U32.HI R14, R5.reuse, 0x2, R0.reuse ;  /* 0x00000002050e7819 */ /* 0x140fe20000010e00 */
[----:B------:R-:W-:Y:S01]  /*0800*/  IMAD.SHL.U32 R5, R5, 0x4, RZ ;  /* 0x0000000405057824 */ /* 0x000fe200078e00ff */
[----:B------:R-:W-:Y:S02]  /*0810*/  SHF.R.U32.HI R9, RZ, 0x1e, R0 ;  /* 0x0000001eff097819 */ /* 0x000fe40000011600 */
[----:B------:R-:W-:-:S02]  /*0820*/  SHF.R.S32.HI R6, RZ, 0x1f, R14 ;  /* 0x0000001fff067819 */ /* 0x000fc4000001140e */
[----:B------:R-:W-:Y:S02]  /*0830*/  LOP3.LUT R0, R14, R13, RZ, 0x3c, !PT ;  /* 0x0000000d0e007212 */ /* 0x000fe400078e3cff */
[C---:B------:R-:W-:Y:S02]  /*0840*/  LOP3.LUT R4, R6.reuse, R5, RZ, 0x3c, !PT ;  /* 0x0000000506047212 */ /* 0x040fe400078e3cff */
[----:B------:R-:W-:Y:S02]  /*0850*/  LOP3.LUT R5, R6, R14, RZ, 0x3c, !PT ;  /* 0x0000000e06057212 */ /* 0x000fe400078e3cff */
[----:B------:R-:W-:Y:S02]  /*0860*/  LEA.HI R14, R14, R9, RZ, 0x1 ;  /* 0x000000090e0e7211 */ /* 0x000fe400078f08ff */
[----:B------:R-:W-:Y:S02]  /*0870*/  ISETP.GE.AND P2, PT, R0, RZ, PT ;  /* 0x000000ff0000720c */ /* 0x000fe40003f46270 */
[----:B------:R-:W1:Y:S01]  /*0880*/  I2F.F64.S64 R4, R4 ;  /* 0x0000000400047312 */ /* 0x000e620000301c00 */
[----:B------:R-:W-:-:S05]  /*0890*/  IADD3 R0, PT, PT, -R14, RZ, RZ ;  /* 0x000000ff0e007210 */ /* 0x000fca0007ffe1ff */
[----:B------:R-:W-:Y:S01]  /*08a0*/  @!P1 IMAD.MOV.U32 R14, RZ, RZ, R0 ;  /* 0x000000ffff0e9224 */ /* 0x000fe200078e0000 */
[----:B-1----:R-:W-:-:S10]  /*08b0*/  DMUL R6, R4, UR4 ;  /* 0x0000000404067c28 */ /* 0x002fd40008000000 */
[----:B------:R-:W1:Y:S02]  /*08c0*/  F2F.F32.F64 R6, R6 ;  /* 0x0000000600067310 */ /* 0x000e640000301000 */
[----:B01----:R-:W-:-:S07]  /*08d0*/  FSEL R4, -R6, R6, !P2 ;  /* 0x0000000606047208 */ /* 0x003fce0005000100 */
.L_x_7:
[----:B------:R-:W-:Y:S05]  /*08e0*/  BSYNC.RECONVERGENT B0 ;  /* 0x0000000000007941 */ /* 0x000fea0003800200 */
.L_x_6:
[----:B------:R-:W-:Y:S01]  /*08f0*/  LOP3.LUT R8, R14, 0x1, RZ, 0xc0, !PT ;  /* 0x000000010e087812 */ /* 0x000fe200078ec0ff */
[----:B------:R-:W-:Y:S01]  /*0900*/  FMUL R5, R4, R4 ;  /* 0x0000000404057220 */ /* 0x000fe20000400000 */
[----:B------:R-:W-:Y:S01]  /*0910*/  MOV R0, 0x37cbac00 ;  /* 0x37cbac0000007802 */ /* 0x000fe20000000f00 */
[----:B------:R-:W-:Y:S01]  /*0920*/  VIADD R7, R14, 0x1 ;  /* 0x000000010e077836 */ /* 0x000fe20000000000 */
[----:B------:R-:W-:Y:S01]  /*0930*/  ISETP.NE.U32.AND P1, PT, R8, 0x1, PT ;  /* 0x000000010800780c */ /* 0x000fe20003f25070 */
[----:B------:R-:W-:Y:S02]  /*0940*/  HFMA2 R8, -RZ, RZ, 1.0078125, -8.98838043212890625e-05 ;  /* 0x3c0885e4ff087431 */ /* 0x000fe400000001ff */
[----:B------:R-:W-:Y:S02]  /*0950*/  IMAD.MOV.U32 R9, RZ, RZ, 0x3e2aaaa8 ;  /* 0x3e2aaaa8ff097424 */ /* 0x000fe400078e00ff */
[----:B------:R-:W-:Y:S01]  /*0960*/  FFMA R6, R5, R0, -0.0013887860113754868507 ;  /* 0xbab607ed05067423 */ /* 0x000fe20000000000 */
[----:B------:R-:W-:Y:S01]  /*0970*/  LOP3.LUT P2, RZ, R7, 0x2, RZ, 0xc0, !PT ;  /* 0x0000000207ff7812 */ /* 0x000fe2000784c0ff */
[----:B------:R-:W-:Y:S01]  /*0980*/  BSSY.RECONVERGENT B0, `(.L_x_10) ;  /* 0x0000041000007945 */ /* 0x000fe20003800200 */
[----:B------:R-:W-:-:S02]  /*0990*/  FSEL R4, R4, 1, !P1 ;  /* 0x3f80000004047808 */ /* 0x000fc40004800000 */
[----:B------:R-:W-:Y:S02]  /*09a0*/  FSEL R6, R6, -0.00019574658654164522886, P1 ;  /* 0xb94d415306067808 */ /* 0x000fe40000800000 */
[----:B------:R-:W-:Y:S02]  /*09b0*/  FSEL R7, -R9, -0.4999999701976776123, !P1 ;  /* 0xbeffffff09077808 */ /* 0x000fe40004800100 */
[----:B------:R-:W-:-:S05]  /*09c0*/  FSEL R14, R8, 0.041666727513074874878, !P1 ;  /* 0x3d2aaabb080e7808 */ /* 0x000fca0004800000 */
[----:B------:R-:W-:-:S04]  /*09d0*/  FFMA R6, R5, R6, R14 ;  /* 0x0000000605067223 */ /* 0x000fc8000000000e */
[C---:B------:R-:W-:Y:S01]  /*09e0*/  FFMA R6, R5.reuse, R6, R7 ;  /* 0x0000000605067223 */ /* 0x040fe20000000007 */
[----:B------:R-:W-:-:S04]  /*09f0*/  FFMA R5, R5, R4, RZ ;  /* 0x0000000405057223 */ /* 0x000fc800000000ff */
[----:B------:R-:W-:-:S04]  /*0a00*/  FFMA R5, R5, R6, R4 ;  /* 0x0000000605057223 */ /* 0x000fc80000000004 */
[----:B------:R-:W-:-:S04]  /*0a10*/  @P2 FADD R5, RZ, -R5 ;  /* 0x80000005ff052221 */ /* 0x000fc80000000000 */
[----:B------:R-:W-:Y:S01]  /*0a20*/  FMUL R15, R5, R20 ;  /* 0x00000014050f7220 */ /* 0x000fe20000400000 */
[----:B------:R-:W-:Y:S06]  /*0a30*/  @!P0 BRA `(.L_x_11) ;  /* 0x0000000000d48947 */ /* 0x000fec0003800000 */
[----:B------:R-:W-:-:S13]  /*0a40*/  FSETP.NEU.AND P0, PT, |R13|, +INF , PT ;  /* 0x7f8000000d00780b */ /* 0x000fda0003f0d200 */
[----:B------:R-:W-:Y:S01]  /*0a50*/  @!P0 FMUL R10, RZ, R13 ;  /* 0x0000000dff0a8220 */ /* 0x000fe20000400000 */
[----:B------:R-:W-:Y:S01]  /*0a60*/  @!P0 MOV R12, RZ ;  /* 0x000000ff000c8202 */ /* 0x000fe20000000f00 */
[----:B------:R-:W-:Y:S06]  /*0a70*/  @!P0 BRA `(.L_x_11) ;  /* 0x0000000000c48947 */ /* 0x000fec0003800000 */
[----:B------:R-:W-:Y:S02]  /*0a80*/  IMAD.SHL.U32 R10, R13, 0x100, RZ ;  /* 0x000001000d0a7824 */ /* 0x000fe400078e00ff */
[----:B------:R-:W-:Y:S01]  /*0a90*/  HFMA2 R35, -RZ, RZ, 0, 0 ;  /* 0x00000000ff237431 */ /* 0x000fe200000001ff */
[----:B------:R-:W-:Y:S01]  /*0aa0*/  BSSY.RECONVERGENT B1, `(.L_x_12) ;  /* 0x000000f000017945 */ /* 0x000fe20003800200 */
[----:B------:R-:W-:Y:S01]  /*0ab0*/  MOV R14, RZ ;  /* 0x000000ff000e7202 */ /* 0x000fe20000000f00 */
[----:B------:R-:W-:Y:S01]  /*0ac0*/  IMAD.MOV.U32 R21, RZ, RZ, RZ ;  /* 0x000000ffff157224 */ /* 0x000fe200078e00ff */
[----:B------:R-:W-:-:S07]  /*0ad0*/  LOP3.LUT R10, R10, 0x80000000, RZ, 0xfc, !PT ;  /* 0x800000000a0a7812 */ /* 0x000fce00078efcff */
.L_x_13:
[----:B0-----:R-:W0:Y:S02]  /*0ae0*/  LDC.64 R4, c[0x4][0x68] ;  /* 0x01001a00ff047b82 */ /* 0x001e240000000a00 */
[----:B0-----:R-:W-:-:S05]  /*0af0*/  IMAD.WIDE.U32 R6, R35, 0x4, R4 ;  /* 0x0000000423067825 */ /* 0x001fca00078e0004 */
[----:B------:R-:W2:Y:S01]  /*0b00*/  LDG.E.CONSTANT R5, desc[UR36][R6.64] ;  /* 0x0000002406057981 */ /* 0x000ea2000c1e9900 */
[C---:B------:R-:W-:Y:S01]  /*0b10*/  IMAD R12, R35.reuse, 0x4, R1 ;  /* 0x00000004230c7824 */ /* 0x040fe200078e0201 */
[----:B------:R-:W-:-:S04]  /*0b20*/  IADD3 R35, PT, PT, R35, 0x1, RZ ;  /* 0x0000000123237810 */ /* 0x000fc80007ffe0ff */
[----:B------:R-:W-:Y:S01]  /*0b30*/  ISETP.NE.AND P0, PT, R35, 0x6, PT ;  /* 0x000000062300780c */ /* 0x000fe20003f05270 */
[----:B--2---:R-:W-:-:S03]  /*0b40*/  IMAD.WIDE.U32 R4, R5, R10, RZ ;  /* 0x0000000a05047225 */ /* 0x004fc600078e00ff */
[----:B------:R-:W-:-:S05]  /*0b50*/  IADD3 R39, P1, PT, R4, R14, RZ ;  /* 0x0000000e04277210 */ /* 0x000fca0007f3e0ff */
[----:B------:R0:W-:Y:S01]  /*0b60*/  STL [R12], R39 ;  /* 0x000000270c007387 */ /* 0x0001e20000100800 */
[----:B------:R-:W-:-:S03]  /*0b70*/  IMAD.X R14, R5, 0x1, R21, P1 ;  /* 0x00000001050e7824 */ /* 0x000fc600008e0615 */
[----:B------:R-:W-:Y:S05]  /*0b80*/  @P0 BRA `(.L_x_13) ;  /* 0xfffffffc00d40947 */ /* 0x000fea000383ffff */
[----:B------:R-:W-:Y:S05]  /*0b90*/  BSYNC.RECONVERGENT B1 ;  /* 0x0000000000017941 */ /* 0x000fea0003800200 */
.L_x_12:
        /* <DEDUP_REMOVED lines=12> */
[----:B------:R-:W-:Y:S01]  /*0c60*/  UMOV UR5, 0x3bf921fb ;  /* 0x3bf921fb00057882 */ /* 0x000fe20000000000 */
[----:B------:R-:W-:-:S02]  /*0c70*/  ISETP.GE.AND P1, PT, R13, RZ, PT ;  /* 0x000000ff0d00720c */ /* 0x000fc40003f26270 */
[-C--:B--2---:R-:W-:Y:S02]  /*0c80*/  @P0 SHF.L.W.U32.HI R10, R5, R6.reuse, R10 ;  /* 0x00000006050a0219 */ /* 0x084fe40000010e0a */
[----:B---3--:R-:W-:Y:S02]  /*0c90*/  @P0 SHF.L.W.U32.HI R5, R4, R6, R5 ;  /* 0x0000000604050219 */ /* 0x008fe40000010e05 */
[--C-:B------:R-:W-:Y:S02]  /*0ca0*/  SHF.R.U32.HI R21, RZ, 0x1e, R10.reuse ;  /* 0x0000001eff157819 */ /* 0x100fe4000001160a */
[C---:B0-----:R-:W-:Y:S01]  /*0cb0*/  SHF.L.W.U32.HI R12, R5.reuse, 0x2, R10 ;  /* 0x00000002050c7819 */ /* 0x041fe20000010e0a */
[----:B------:R-:W-:-:S03]  /*0cc0*/  IMAD.SHL.U32 R5, R5, 0x4, RZ ;  /* 0x0000000405057824 */ /* 0x000fc600078e00ff */
[----:B------:R-:W-:Y:S02]  /*0cd0*/  SHF.R.S32.HI R6, RZ, 0x1f, R12 ;  /* 0x0000001fff067819 */ /* 0x000fe4000001140c */
[----:B------:R-:W-:Y:S02]  /*0ce0*/  LOP3.LUT R13, R12, R13, RZ, 0x3c, !PT ;  /* 0x0000000d0c0d7212 */ /* 0x000fe400078e3cff */
[C---:B------:R-:W-:Y:S02]  /*0cf0*/  LOP3.LUT R4, R6.reuse, R5, RZ, 0x3c, !PT ;  /* 0x0000000506047212 */ /* 0x040fe400078e3cff */
[----:B------:R-:W-:Y:S02]  /*0d00*/  LOP3.LUT R5, R6, R12, RZ, 0x3c, !PT ;  /* 0x0000000c06057212 */ /* 0x000fe400078e3cff */
[----:B------:R-:W-:Y:S02]  /*0d10*/  LEA.HI R12, R12, R21, RZ, 0x1 ;  /* 0x000000150c0c7211 */ /* 0x000fe400078f08ff */
[----:B------:R-:W-:-:S02]  /*0d20*/  ISETP.GE.AND P0, PT, R13, RZ, PT ;  /* 0x000000ff0d00720c */ /* 0x000fc40003f06270 */
[----:B------:R-:W0:Y:S01]  /*0d30*/  I2F.F64.S64 R4, R4 ;  /* 0x0000000400047312 */ /* 0x000e220000301c00 */
[----:B------:R-:W-:-:S05]  /*0d40*/  IADD3 R10, PT, PT, -R12, RZ, RZ ;  /* 0x000000ff0c0a7210 */ /* 0x000fca0007ffe1ff */
[----:B------:R-:W-:Y:S01]  /*0d50*/  @!P1 IMAD.MOV.U32 R12, RZ, RZ, R10 ;  /* 0x000000ffff0c9224 */ /* 0x000fe200078e000a */
[----:B0-----:R-:W-:-:S10]  /*0d60*/  DMUL R6, R4, UR4 ;  /* 0x0000000404067c28 */ /* 0x001fd40008000000 */
[----:B------:R-:W0:Y:S02]  /*0d70*/  F2F.F32.F64 R6, R6 ;  /* 0x0000000600067310 */ /* 0x000e240000301000 */
[----:B01----:R-:W-:-:S07]  /*0d80*/  FSEL R10, -R6, R6, !P0 ;  /* 0x00000006060a7208 */ /* 0x003fce0004000100 */
.L_x_11:
[----:B------:R-:W-:Y:S05]  /*0d90*/  BSYNC.RECONVERGENT B0 ;  /* 0x0000000000007941 */ /* 0x000fea0003800200 */
.L_x_10:
[----:B------:R-:W-:Y:S01]  /*0da0*/  FMUL R5, R10, R10 ;  /* 0x0000000a0a057220 */ /* 0x000fe20000400000 */
[C---:B------:R-:W-:Y:S01]  /*0db0*/  LOP3.LUT R4, R12.reuse, 0x1, RZ, 0xc0, !PT ;  /* 0x000000010c047812 */ /* 0x040fe200078ec0ff */
[----:B------:R-:W-:Y:S01]  /*0dc0*/  BSSY.RECONVERGENT B3, `(.L_x_14) ;  /* 0x000002a000037945 */ /* 0x000fe20003800200 */
[----:B------:R-:W-:Y:S01]  /*0dd0*/  LOP3.LUT P1, RZ, R12, 0x2, RZ, 0xc0, !PT ;  /* 0x000000020cff7812 */ /* 0x000fe2000782c0ff */
[----:B------:R-:W-:Y:S01]  /*0de0*/  FFMA R0, R5, R0, -0.0013887860113754868507 ;  /* 0xbab607ed05007423 */ /* 0x000fe20000000000 */
[----:B------:R-:W-:-:S04]  /*0df0*/  ISETP.NE.U32.AND P0, PT, R4, 0x1, PT ;  /* 0x000000010400780c */ /* 0x000fc80003f05070 */
[----:B------:R-:W-:Y:S02]  /*0e00*/  FSEL R8, R8, 0.041666727513074874878, P0 ;  /* 0x3d2aaabb08087808 */ /* 0x000fe40000000000 */
[----:B------:R-:W-:Y:S02]  /*0e10*/  FSEL R0, R0, -0.00019574658654164522886, !P0 ;  /* 0xb94d415300007808 */ /* 0x000fe40004000000 */
[----:B------:R-:W-:Y:S02]  /*0e20*/  FSEL R10, R10, 1, P0 ;  /* 0x3f8000000a0a7808 */ /* 0x000fe40000000000 */
[----:B------:R-:W-:Y:S01]  /*0e30*/  FSEL R9, -R9, -0.4999999701976776123, P0 ;  /* 0xbeffffff09097808 */ /* 0x000fe20000000100 */
[C---:B------:R-:W-:Y:S02]  /*0e40*/  FFMA R0, R5.reuse, R0, R8 ;  /* 0x0000000005007223 */ /* 0x040fe40000000008 */
[C---:B------:R-:W-:Y:S02]  /*0e50*/  FFMA R7, R5.reuse, R10, RZ ;  /* 0x0000000a05077223 */ /* 0x040fe400000000ff */
[----:B------:R-:W-:-:S04]  /*0e60*/  FFMA R0, R5, R0, R9 ;  /* 0x0000000005007223 */ /* 0x000fc80000000009 */
[----:B------:R-:W-:-:S04]  /*0e70*/  FFMA R7, R7, R0, R10 ;  /* 0x0000000007077223 */ /* 0x000fc8000000000a */
[----:B------:R-:W-:-:S04]  /*0e80*/  @P1 FADD R7, RZ, -R7 ;  /* 0x80000007ff071221 */ /* 0x000fc80000000000 */
[----:B------:R-:W-:-:S05]  /*0e90*/  FMUL R4, R7, R20 ;  /* 0x0000001407047220 */ /* 0x000fca0000400000 */
[----:B------:R-:W-:-:S13]  /*0ea0*/  FSETP.NEU.AND P0, PT, R4, RZ, PT ;  /* 0x000000ff0400720b */ /* 0x000fda0003f0d000 */
[----:B------:R-:W-:Y:S05]  /*0eb0*/  @!P0 BRA `(.L_x_15) ;  /* 0x0000000000688947 */ /* 0x000fea0003800000 */
[----:B------:R-:W0:Y:S01]  /*0ec0*/  LDCU UR4, c[0x3][0x48] ;  /* 0x00c00900ff0477ac */ /* 0x000e220008000800 */
[----:B------:R-:W1:Y:S01]  /*0ed0*/  MUFU.RCP R5, R4 ;  /* 0x0000000400057308 */ /* 0x000e620000001000 */
[----:B------:R-:W-:Y:S01]  /*0ee0*/  BSSY.RECONVERGENT B4, `(.L_x_16) ;  /* 0x000000f000047945 */ /* 0x000fe20003800200 */
[----:B0-----:R-:W-:Y:S01]  /*0ef0*/  MOV R7, UR4 ;  /* 0x0000000400077c02 */ /* 0x001fe20008000f00 */
[----:B-1----:R-:W-:-:S05]  /*0f00*/  FFMA R0, -R4, R5, 1 ;  /* 0x3f80000004007423 */ /* 0x002fca0000000105 */
[----:B------:R-:W0:Y:S01]  /*0f10*/  FCHK P0, R7, R4 ;  /* 0x0000000407007302 */ /* 0x000e220000000000 */
[----:B------:R-:W-:-:S04]  /*0f20*/  FFMA R0, R5, R0, R5 ;  /* 0x0000000005007223 */ /* 0x000fc80000000005 */
[----:B------:R-:W-:-:S04]  /*0f30*/  FFMA R5, R0, UR4, RZ ;  /* 0x0000000400057c23 */ /* 0x000fc800080000ff */
[----:B------:R-:W-:-:S04]  /*0f40*/  FFMA R6, -R4, R5, UR4 ;  /* 0x0000000404067e23 */ /* 0x000fc80008000105 */
[----:B------:R-:W-:Y:S01]  /*0f50*/  FFMA R6, R0, R6, R5 ;  /* 0x0000000600067223 */ /* 0x000fe20000000005 */
[----:B0-----:R-:W-:Y:S06]  /*0f60*/  @!P0 BRA `(.L_x_17) ;  /* 0x0000000000188947 */ /* 0x001fec0003800000 */
[----:B------:R-:W0:Y:S01]  /*0f70*/  LDCU UR4, c[0x3][0x48] ;  /* 0x00c00900ff0477ac */ /* 0x000e220008000800 */
[----:B------:R-:W-:Y:S01]  /*0f80*/  IMAD.MOV.U32 R12, RZ, RZ, R4 ;  /* 0x000000ffff0c7224 */ /* 0x000fe200078e0004 */
[----:B------:R-:W-:Y:S02]  /*0f90*/  MOV R8, 0xfc0 ;  /* 0x00000fc000087802 */ /* 0x000fe40000000f00 */
[----:B0-----:R-:W-:-:S07]  /*0fa0*/  MOV R11, UR4 ;  /* 0x00000004000b7c02 */ /* 0x001fce0008000f00 */
[----:B------:R-:W-:Y:S05]  /*0fb0*/  CALL.REL.NOINC `($__internal_1_$__cuda_sm3x_div_rn_noftz_f32_slowpath) ;  /* 0x0000001000a07944 */ /* 0x000fea0003c00000 */
[----:B------:R-:W-:-:S07]  /*0fc0*/  IMAD.MOV.U32 R6, RZ, RZ, R0 ;  /* 0x000000ffff067224 */ /* 0x000fce00078e0000 */
.L_x_17:
[----:B------:R-:W-:Y:S05]  /*0fd0*/  BSYNC.RECONVERGENT B4 ;  /* 0x0000000000047941 */ /* 0x000fea0003800200 */
.L_x_16:
[----:B------:R-:W0:Y:S01]  /*0fe0*/  LDCU UR4, c[0x0][0x3a8] ;  /* 0x00007500ff0477ac */ /* 0x000e220008000800 */
[-C--:B------:R-:W-:Y:S01]  /*0ff0*/  FMUL R22, R15, R6.reuse ;  /* 0x000000060f167220 */ /* 0x080fe20000400000 */
[----:B------:R-:W-:Y:S01]  /*1000*/  FMUL R19, R3, R6 ;  /* 0x0000000603137220 */ /* 0x000fe20000400000 */
[----:B0-----:R-:W-:-:S04]  /*1010*/  FMUL R0, R4, UR4 ;  /* 0x0000000404007c20 */ /* 0x001fc80008400000 */
[----:B------:R-:W-:-:S04]  /*1020*/  FFMA R0, RZ, R15, R0 ;  /* 0x0000000fff007223 */ /* 0x000fc80000000000 */
[----:B------:R-:W-:-:S04]  /*1030*/  FFMA R5, RZ, R3, R0 ;  /* 0x00000003ff057223 */ /* 0x000fc80000000000 */
[----:B------:R-:W-:-:S04]  /*1040*/  FFMA R0, R5, R5, R32 ;  /* 0x0000000505007223 */ /* 0x000fc80000000020 */
[----:B------:R-:W-:-:S07]  /*1050*/  FADD R11, -R33, R0 ;  /* 0x00000000210b7221 */ /* 0x000fce0000000100 */
.L_x_15:
[----:B------:R-:W-:Y:S05]  /*1060*/  BSYNC.RECONVERGENT B3 ;  /* 0x0000000000037941 */ /* 0x000fea0003800200 */
.L_x_14:
[----:B------:R-:W0:Y:S01]  /*1070*/  LDCU UR4, c[0x3][0x4c] ;  /* 0x00c00980ff0477ac */ /* 0x000e220008000800 */
[----:B------:R-:W-:Y:S02]  /*1080*/  FSETP.GTU.AND P0, PT, R11, RZ, PT ;  /* 0x000000ff0b00720b */ /* 0x000fe40003f0c000 */
[----:B------:R-:W-:-:S04]  /*1090*/  FMNMX R0, |R19|, |R22|, !PT ;  /* 0x4000001613007209 */ /* 0x000fc80007800200 */
[----:B0-----:R-:W-:-:S13]  /*10a0*/  FSETP.GT.OR P0, PT, R0, UR4, !P0 ;  /* 0x0000000400007c0b */ /* 0x001fda000c704400 */
[----:B------:R-:W-:Y:S05]  /*10b0*/  @P0 BRA `(.L_x_18) ;  /* 0xfffffff0004c0947 */ /* 0x000fea000383ffff */
[----:B------:R-:W-:Y:S05]  /*10c0*/  BSYNC.RECONVERGENT B2 ;  /* 0x0000000000027941 */ /* 0x000fea0003800200 */
.L_x_2:
[----:B------:R-:W0:Y:S01]  /*10d0*/  LDCU UR4, c[0x0][0x3a8] ;  /* 0x00007500ff0477ac */ /* 0x000e220008000800 */
[----:B------:R-:W-:Y:S01]  /*10e0*/  IADD3 R0, PT, PT, R11, -0xd000000, RZ ;  /* 0xf30000000b007810 */ /* 0x000fe20007ffe0ff */
[----:B------:R1:W2:Y:S01]  /*10f0*/  MUFU.RSQ R6, R11 ;  /* 0x0000000b00067308 */ /* 0x0002a20000001400 */
[----:B------:R-:W-:Y:S01]  /*1100*/  FMUL R5, RZ, R15 ;  /* 0x0000000fff057220 */ /* 0x000fe20000400000 */
[----:B------:R-:W-:Y:S01]  /*1110*/  BSSY.RECONVERGENT B0, `(.L_x_19) ;  /* 0x000000d000007945 */ /* 0x000fe20003800200 */
[----:B------:R-:W-:Y:S02]  /*1120*/  ISETP.GT.U32.AND P0, PT, R0, 0x727fffff, PT ;  /* 0x727fffff0000780c */ /* 0x000fe40003f04070 */
[----:B0-----:R-:W-:-:S04]  /*1130*/  FFMA R0, R4, UR4, R5 ;  /* 0x0000000404007c23 */ /* 0x001fc80008000005 */
[----:B------:R-:W-:-:S07]  /*1140*/  FFMA R13, RZ, R3, R0 ;  /* 0x00000003ff0d7223 */ /* 0x000fce0000000000 */
[----:B-12---:R-:W-:Y:S05]  /*1150*/  @!P0 BRA `(.L_x_20) ;  /* 0x0000000000108947 */ /* 0x006fea0003800000 */
[----:B------:R-:W-:Y:S01]  /*1160*/  IMAD.MOV.U32 R0, RZ, RZ, R11 ;  /* 0x000000ffff007224 */ /* 0x000fe200078e000b */
[----:B------:R-:W-:-:S07]  /*1170*/  MOV R6, 0x1190 ;  /* 0x0000119000067802 */ /* 0x000fce0000000f00 */
[----:B------:R-:W-:Y:S05]  /*1180*/  CALL.REL.NOINC `($__internal_0_$__cuda_sm20_sqrt_rn_f32_slowpath) ;  /* 0x0000000c00d47944 */ /* 0x000fea0003c00000 */
[----:B------:R-:W-:Y:S05]  /*1190*/  BRA `(.L_x_21) ;  /* 0x0000000000107947 */ /* 0x000fea0003800000 */
.L_x_20:
[----:B------:R-:W-:Y:S01]  /*11a0*/  FMUL.FTZ R20, R11, R6 ;  /* 0x000000060b147220 */ /* 0x000fe20000410000 */
[----:B------:R-:W-:-:S03]  /*11b0*/  FMUL.FTZ R0, R6, 0.5 ;  /* 0x3f00000006007820 */ /* 0x000fc60000410000 */
[----:B------:R-:W-:-:S04]  /*11c0*/  FFMA R11, -R20, R20, R11 ;  /* 0x00000014140b7223 */ /* 0x000fc8000000010b */
[----:B------:R-:W-:-:S07]  /*11d0*/  FFMA R20, R11, R0, R20 ;  /* 0x000000000b147223 */ /* 0x000fce0000000014 */
.L_x_21:
[----:B------:R-:W-:Y:S05]  /*11e0*/  BSYNC.RECONVERGENT B0 ;  /* 0x0000000000007941 */ /* 0x000fea0003800200 */
.L_x_19:
[----:B------:R-:W0:Y:S01]  /*11f0*/  LDCU UR4, c[0x0][0x3a8] ;  /* 0x00007500ff0477ac */ /* 0x000e220008000800 */
[----:B------:R-:W-:Y:S01]  /*1200*/  FADD R20, R13, -R20 ;  /* 0x800000140d147221 */ /* 0x000fe20000000000 */
[----:B------:R-:W-:Y:S03]  /*1210*/  BSSY.RECONVERGENT B0, `(.L_x_22) ;  /* 0x0000014000007945 */ /* 0x000fe60003800200 */
[-C--:B------:R-:W-:Y:S01]  /*1220*/  FMUL R4, R4, R20.reuse ;  /* 0x0000001404047220 */ /* 0x080fe20000400000 */
[-C--:B------:R-:W-:Y:S01]  /*1230*/  FMUL R15, R15, R20.reuse ;  /* 0x000000140f0f7220 */ /* 0x080fe20000400000 */
[----:B------:R-:W-:Y:S02]  /*1240*/  FMUL R3, R3, R20 ;  /* 0x0000001403037220 */ /* 0x000fe40000400000 */
[----:B0-----:R-:W-:-:S04]  /*1250*/  FADD R21, R4, -UR4 ;  /* 0x8000000404157e21 */ /* 0x001fc80008000000 */
[----:B------:R-:W-:-:S04]  /*1260*/  FMUL R0, R21, R21 ;  /* 0x0000001515007220 */ /* 0x000fc80000400000 */
[----:B------:R-:W-:-:S04]  /*1270*/  FFMA R0, R15, R15, R0 ;  /* 0x0000000f0f007223 */ /* 0x000fc80000000000 */
[----:B------:R-:W-:-:S04]  /*1280*/  FFMA R5, R3, R3, R0 ;  /* 0x0000000303057223 */ /* 0x000fc80000000000 */
[----:B------:R0:W1:Y:S01]  /*1290*/  MUFU.RSQ R0, R5 ;  /* 0x0000000500007308 */ /* 0x0000620000001400 */
[----:B------:R-:W-:-:S04]  /*12a0*/  IADD3 R6, PT, PT, R5, -0xd000000, RZ ;  /* 0xf300000005067810 */ /* 0x000fc80007ffe0ff */
[----:B------:R-:W-:-:S13]  /*12b0*/  ISETP.GT.U32.AND P0, PT, R6, 0x727fffff, PT ;  /* 0x727fffff0600780c */ /* 0x000fda0003f04070 */
[----:B01----:R-:W-:Y:S05]  /*12c0*/  @!P0 BRA `(.L_x_23) ;  /* 0x0000000000108947 */ /* 0x003fea0003800000 */
[----:B------:R-:W-:Y:S01]  /*12d0*/  IMAD.MOV.U32 R0, RZ, RZ, R5 ;  /* 0x000000ffff007224 */ /* 0x000fe200078e0005 */
[----:B------:R-:W-:-:S07]  /*12e0*/  MOV R6, 0x1300 ;  /* 0x0000130000067802 */ /* 0x000fce0000000f00 */
[----:B------:R-:W-:Y:S05]  /*12f0*/  CALL.REL.NOINC `($__internal_0_$__cuda_sm20_sqrt_rn_f32_slowpath) ;  /* 0x0000000c00787944 */ /* 0x000fea0003c00000 */
[----:B------:R-:W-:Y:S05]  /*1300*/  BRA `(.L_x_24) ;  /* 0x0000000000107947 */ /* 0x000fea0003800000 */
.L_x_23:
[----:B------:R-:W-:Y:S01]  /*1310*/  FMUL.FTZ R20, R5, R0 ;  /* 0x0000000005147220 */ /* 0x000fe20000410000 */
[----:B------:R-:W-:-:S03]  /*1320*/  FMUL.FTZ R0, R0, 0.5 ;  /* 0x3f00000000007820 */ /* 0x000fc60000410000 */
[----:B------:R-:W-:-:S04]  /*1330*/  FFMA R5, -R20, R20, R5 ;  /* 0x0000001414057223 */ /* 0x000fc80000000105 */
[----:B------:R-:W-:-:S07]  /*1340*/  FFMA R20, R5, R0, R20 ;  /* 0x0000000005147223 */ /* 0x000fce0000000014 */
.L_x_24:
[----:B------:R-:W-:Y:S05]  /*1350*/  BSYNC.RECONVERGENT B0 ;  /* 0x0000000000007941 */ /* 0x000fea0003800200 */
.L_x_22:
[----:B------:R-:W0:Y:S01]  /*1360*/  MUFU.RCP R5, R20 ;  /* 0x0000001400057308 */ /* 0x000e220000001000 */
[----:B------:R-:W-:Y:S07]  /*1370*/  BSSY.RECONVERGENT B2, `(.L_x_25) ;  /* 0x000000d000027945 */ /* 0x000fee0003800200 */
[----:B------:R-:W1:Y:S01]  /*1380*/  FCHK P0, R15, R20 ;  /* 0x000000140f007302 */ /* 0x000e620000000000 */
[----:B0-----:R-:W-:-:S04]  /*1390*/  FFMA R0, R5, -R20, 1 ;  /* 0x3f80000005007423 */ /* 0x001fc80000000814 */
[----:B------:R-:W-:-:S04]  /*13a0*/  FFMA R0, R5, R0, R5 ;  /* 0x0000000005007223 */ /* 0x000fc80000000005 */
[----:B------:R-:W-:-:S04]  /*13b0*/  FFMA R5, R15, R0, RZ ;  /* 0x000000000f057223 */ /* 0x000fc800000000ff */
[----:B------:R-:W-:-:S04]  /*13c0*/  FFMA R14, R5, -R20, R15 ;  /* 0x80000014050e7223 */ /* 0x000fc8000000000f */
[----:B------:R-:W-:Y:S01]  /*13d0*/  FFMA R14, R0, R14, R5 ;  /* 0x0000000e000e7223 */ /* 0x000fe20000000005 */
[----:B-1----:R-:W-:Y:S06]  /*13e0*/  @!P0 BRA `(.L_x_26) ;  /* 0x0000000000148947 */ /* 0x002fec0003800000 */
[----:B------:R-:W-:Y:S01]  /*13f0*/  MOV R11, R15 ;  /* 0x0000000f000b7202 */ /* 0x000fe20000000f00 */
[----:B------:R-:W-:Y:S01]  /*1400*/  IMAD.MOV.U32 R12, RZ, RZ, R20 ;  /* 0x000000ffff0c7224 */ /* 0x000fe200078e0014 */
[----:B------:R-:W-:-:S07]  /*1410*/  MOV R8, 0x1430 ;  /* 0x0000143000087802 */ /* 0x000fce0000000f00 */
[----:B------:R-:W-:Y:S05]  /*1420*/  CALL.REL.NOINC `($__internal_1_$__cuda_sm3x_div_rn_noftz_f32_slowpath) ;  /* 0x0000000c00847944 */ /* 0x000fea0003c00000 */
[----:B------:R-:W-:-:S07]  /*1430*/  MOV R14, R0 ;  /* 0x00000000000e7202 */ /* 0x000fce0000000f00 */
.L_x_26:
[----:B------:R-:W-:Y:S05]  /*1440*/  BSYNC.RECONVERGENT B2 ;  /* 0x0000000000027941 */ /* 0x000fea0003800200 */
.L_x_25:
        /* <DEDUP_REMOVED lines=9> */
[----:B------:R-:W-:Y:S01]  /*14e0*/  IMAD.MOV.U32 R11, RZ, RZ, R21 ;  /* 0x000000ffff0b7224 */ /* 0x000fe200078e0015 */
[----:B------:R-:W-:Y:S02]  /*14f0*/  MOV R12, R20 ;  /* 0x00000014000c7202 */ /* 0x000fe40000000f00 */
[----:B------:R-:W-:-:S07]  /*1500*/  MOV R8, 0x1520 ;  /* 0x0000152000087802 */ /* 0x000fce0000000f00 */
[----:B------:R-:W-:Y:S05]  /*1510*/  CALL.REL.NOINC `($__internal_1_$__cuda_sm3x_div_rn_noftz_f32_slowpath) ;  /* 0x0000000c00487944 */ /* 0x000fea0003c00000 */
[----:B------:R-:W-:-:S07]  /*1520*/  IMAD.MOV.U32 R13, RZ, RZ, R0 ;  /* 0x000000ffff0d7224 */ /* 0x000fce00078e0000 */
.L_x_28:
[----:B------:R-:W-:Y:S05]  /*1530*/  BSYNC.RECONVERGENT B2 ;  /* 0x0000000000027941 */ /* 0x000fea0003800200 */
.L_x_27:
        /* <DEDUP_REMOVED lines=14> */
.L_x_30:
[----:B------:R-:W-:Y:S05]  /*1620*/  BSYNC.RECONVERGENT B2 ;  /* 0x0000000000027941 */ /* 0x000fea0003800200 */
.L_x_29:
[----:B------:R-:W0:Y:S01]  /*1630*/  LDCU.64 UR6, c[0x0][0x3a0] ;  /* 0x00007400ff0677ac */ /* 0x000e220008000a00 */
[----:B------:R-:W-:Y:S01]  /*1640*/  BSSY.RECONVERGENT B0, `(.L_x_31) ;  /* 0x0000014000007945 */ /* 0x000fe20003800200 */
[----:B------:R-:W1:Y:S01]  /*1650*/  LDCU UR4, c[0x0][0x39c] ;  /* 0x00007380ff0477ac */ /* 0x000e620008000800 */
[----:B0-----:R-:W-:Y:S01]  /*1660*/  FADD R4, -R4, UR6 ;  /* 0x0000000604047e21 */ /* 0x001fe20008000100 */
[----:B------:R-:W-:Y:S01]  /*1670*/  FADD R3, -R3, UR7 ;  /* 0x0000000703037e21 */ /* 0x000fe20008000100 */
[----:B-1----:R-:W-:Y:S02]  /*1680*/  FADD R11, -R15, UR4 ;  /* 0x000000040f0b7e21 */ /* 0x002fe40008000100 */
[----:B------:R-:W-:-:S04]  /*1690*/  FMUL R0, R4, R4 ;  /* 0x0000000404007220 */ /* 0x000fc80000400000 */
[----:B------:R-:W-:-:S04]  /*16a0*/  FFMA R0, R11, R11, R0 ;  /* 0x0000000b0b007223 */ /* 0x000fc80000000000 */
[----:B------:R-:W-:-:S04]  /*16b0*/  FFMA R0, R3, R3, R0 ;  /* 0x0000000303007223 */ /* 0x000fc80000000000 */
[----:B------:R-:W-:Y:S01]  /*16c0*/  VIADD R6, R0, 0xf3000000 ;  /* 0xf300000000067836 */ /* 0x000fe20000000000 */
[----:B------:R0:W1:Y:S04]  /*16d0*/  MUFU.RSQ R5, R0 ;  /* 0x0000000000057308 */ /* 0x0000680000001400 */
[----:B------:R-:W-:-:S13]  /*16e0*/  ISETP.GT.U32.AND P0, PT, R6, 0x727fffff, PT ;  /* 0x727fffff0600780c */ /* 0x000fda0003f04070 */
[----:B01----:R-:W-:Y:S05]  /*16f0*/  @!P0 BRA `(.L_x_32) ;  /* 0x0000000000108947 */ /* 0x003fea0003800000 */
[----:B------:R-:W-:-:S07]  /*1700*/  MOV R6, 0x1720 ;  /* 0x0000172000067802 */ /* 0x000fce0000000f00 */
[----:B------:R-:W-:Y:S05]  /*1710*/  CALL.REL.NOINC `($__internal_0_$__cuda_sm20_sqrt_rn_f32_slowpath) ;  /* 0x0000000800707944 */ /* 0x000fea0003c00000 */
[----:B------:R-:W-:Y:S01]  /*1720*/  MOV R21, R20 ;  /* 0x0000001400157202 */ /* 0x000fe20000000f00 */
[----:B------:R-:W-:Y:S06]  /*1730*/  BRA `(.L_x_33) ;  /* 0x0000000000107947 */ /* 0x000fec0003800000 */
.L_x_32:
[----:B------:R-:W-:Y:S01]  /*1740*/  FMUL.FTZ R21, R0, R5 ;  /* 0x0000000500157220 */ /* 0x000fe20000410000 */
[----:B------:R-:W-:-:S03]  /*1750*/  FMUL.FTZ R5, R5, 0.5 ;  /* 0x3f00000005057820 */ /* 0x000fc60000410000 */
[----:B------:R-:W-:-:S04]  /*1760*/  FFMA R0, -R21, R21, R0 ;  /* 0x0000001515007223 */ /* 0x000fc80000000100 */
[----:B------:R-:W-:-:S07]  /*1770*/  FFMA R21, R0, R5, R21 ;  /* 0x0000000500157223 */ /* 0x000fce0000000015 */
.L_x_33:
[----:B------:R-:W-:Y:S05]  /*1780*/  BSYNC.RECONVERGENT B0 ;  /* 0x0000000000007941 */ /* 0x000fea0003800200 */
.L_x_31:
        /* <DEDUP_REMOVED lines=10> */
[----:B------:R-:W-:-:S07]  /*1830*/  MOV R8, 0x1850 ;  /* 0x0000185000087802 */ /* 0x000fce0000000f00 */
[----:B------:R-:W-:Y:S05]  /*1840*/  CALL.REL.NOINC `($__internal_1_$__cuda_sm3x_div_rn_noftz_f32_slowpath) ;  /* 0x00000008007c7944 */ /* 0x000fea0003c00000 */
[----:B------:R-:W-:-:S07]  /*1850*/  MOV R15, R0 ;  /* 0x00000000000f7202 */ /* 0x000fce0000000f00 */
.L_x_35:
[----:B------:R-:W-:Y:S05]  /*1860*/  BSYNC.RECONVERGENT B2 ;  /* 0x0000000000027941 */ /* 0x000fea0003800200 */
.L_x_34:
        /* <DEDUP_REMOVED lines=14> */
.L_x_37:
[----:B------:R-:W-:Y:S05]  /*1950*/  BSYNC.RECONVERGENT B2 ;  /* 0x0000000000027941 */ /* 0x000fea0003800200 */
.L_x_36:
        /* <DEDUP_REMOVED lines=13> */
.L_x_39:
[----:B------:R-:W-:Y:S05]  /*1a30*/  BSYNC.RECONVERGENT B2 ;  /* 0x0000000000027941 */ /* 0x000fea0003800200 */
.L_x_38:
[----:B------:R-:W0:Y:S01]  /*1a40*/  LDC R11, c[0x3][0x4c] ;  /* 0x00c01300ff0b7b82 */ /* 0x000e220000000800 */
[----:B------:R-:W-:Y:S01]  /*1a50*/  FMUL R20, R20, R13 ;  /* 0x0000000d14147220 */ /* 0x000fe20000400000 */
[----:B------:R-:W-:Y:S03]  /*1a60*/  BSSY.RECONVERGENT B2, `(.L_x_40) ;  /* 0x0000010000027945 */ /* 0x000fe60003800200 */
[----:B------:R-:W-:-:S04]  /*1a70*/  FFMA R15, R15, R14, R20 ;  /* 0x0000000e0f0f7223 */ /* 0x000fc80000000014 */
[----:B------:R-:W-:Y:S01]  /*1a80*/  FFMA R34, R0, R34, R15 ;  /* 0x0000002200227223 */ /* 0x000fe2000000000f */
[--C-:B0-----:R-:W-:Y:S01]  /*1a90*/  FADD R3, R11, R11.reuse ;  /* 0x0000000b0b037221 */ /* 0x101fe20000000000 */
[----:B------:R-:W-:-:S03]  /*1aa0*/  FADD R11, R22, R11 ;  /* 0x0000000b160b7221 */ /* 0x000fc60000000000 */
[----:B------:R-:W0:Y:S08]  /*1ab0*/  MUFU.RCP R4, R3 ;  /* 0x0000000300047308 */ /* 0x000e300000001000 */
[----:B------:R-:W1:Y:S01]  /*1ac0*/  FCHK P0, R11, R3 ;  /* 0x000000030b007302 */ /* 0x000e620000000000 */
[----:B0-----:R-:W-:-:S04]  /*1ad0*/  FFMA R5, -R3, R4, 1 ;  /* 0x3f80000003057423 */ /* 0x001fc80000000104 */
[----:B------:R-:W-:-:S04]  /*1ae0*/  FFMA R4, R4, R5, R4 ;  /* 0x0000000504047223 */ /* 0x000fc80000000004 */
[----:B------:R-:W-:-:S04]  /*1af0*/  FFMA R5, R11, R4, RZ ;  /* 0x000000040b057223 */ /* 0x000fc800000000ff */
[----:B------:R-:W-:-:S04]  /*1b00*/  FFMA R6, -R3, R5, R11 ;  /* 0x0000000503067223 */ /* 0x000fc8000000010b */
[----:B------:R-:W-:Y:S01]  /*1b10*/  FFMA R0, R4, R6, R5 ;  /* 0x0000000604007223 */ /* 0x000fe20000000005 */
[----:B-1----:R-:W-:Y:S06]  /*1b20*/  @!P0 BRA `(.L_x_41) ;  /* 0x00000000000c8947 */ /* 0x002fec0003800000 */
[----:B------:R-:W-:Y:S02]  /*1b30*/  MOV R12, R3 ;  /* 0x00000003000c7202 */ /* 0x000fe40000000f00 */
[----:B------:R-:W-:-:S07]  /*1b40*/  MOV R8, 0x1b60 ;  /* 0x00001b6000087802 */ /* 0x000fce0000000f00 */
[----:B------:R-:W-:Y:S05]  /*1b50*/  CALL.REL.NOINC `($__internal_1_$__cuda_sm3x_div_rn_noftz_f32_slowpath) ;  /* 0x0000000400b87944 */ /* 0x000fea0003c00000 */
.L_x_41:
[----:B------:R-:W-:Y:S05]  /*1b60*/  BSYNC.RECONVERGENT B2 ;  /* 0x0000000000027941 */ /* 0x000fea0003800200 */
.L_x_40:
[----:B------:R-:W0:Y:S01]  /*1b70*/  LDCU UR4, c[0x3][0x4c] ;  /* 0x00c00980ff0477ac */ /* 0x000e220008000800 */
[----:B------:R-:W1:Y:S01]  /*1b80*/  MUFU.RCP R6, R3 ;  /* 0x0000000300067308 */ /* 0x000e620000001000 */
[----:B------:R-:W-:Y:S01]  /*1b90*/  FMUL R5, R23, R0 ;  /* 0x0000000017057220 */ /* 0x000fe20000400000 */
[----:B------:R-:W2:Y:S01]  /*1ba0*/  LDC R4, c[0x0][0x394] ;  /* 0x0000e500ff047b82 */ /* 0x000ea20000000800 */
[----:B------:R-:W-:Y:S05]  /*1bb0*/  BSSY.RECONVERGENT B2, `(.L_x_42) ;  /* 0x0000011000027945 */ /* 0x000fea0003800200 */
[----:B------:R-:W3:Y:S01]  /*1bc0*/  F2I.TRUNC.NTZ R5, R5 ;  /* 0x0000000500057305 */ /* 0x000ee2000020f100 */
[----:B0-----:R-:W-:Y:S01]  /*1bd0*/  FADD R11, R19, UR4 ;  /* 0x00000004130b7e21 */ /* 0x001fe20008000000 */
[----:B-1----:R-:W-:-:S06]  /*1be0*/  FFMA R7, -R3, R6, 1 ;  /* 0x3f80000003077423 */ /* 0x002fcc0000000106 */
[----:B------:R-:W0:Y:S01]  /*1bf0*/  FCHK P0, R11, R3 ;  /* 0x000000030b007302 */ /* 0x000e220000000000 */
[----:B------:R-:W-:Y:S01]  /*1c00*/  FFMA R0, R6, R7, R6 ;  /* 0x0000000706007223 */ /* 0x000fe20000000006 */
[----:B---3--:R-:W-:-:S03]  /*1c10*/  VIMNMX R35, PT, PT, RZ, R5, !PT ;  /* 0x00000005ff237248 */ /* 0x008fc60007fe0100 */
[----:B------:R-:W-:Y:S01]  /*1c20*/  FFMA R7, R0, R11, RZ ;  /* 0x0000000b00077223 */ /* 0x000fe200000000ff */
[----:B--2---:R-:W-:Y:S01]  /*1c30*/  ISETP.GE.AND P1, PT, R35, R4, PT ;  /* 0x000000042300720c */ /* 0x004fe20003f26270 */
[----:B------:R-:W-:Y:S02]  /*1c40*/  VIADD R4, R4, 0xffffffff ;  /* 0xffffffff04047836 */ /* 0x000fe40000000000 */
[----:B------:R-:W-:-:S03]  /*1c50*/  FFMA R6, -R3, R7, R11 ;  /* 0x0000000703067223 */ /* 0x000fc6000000010b */
[----:B------:R-:W-:Y:S01]  /*1c60*/  SEL R35, R35, R4, !P1 ;  /* 0x0000000423237207 */ /* 0x000fe20004800000 */
[----:B------:R-:W-:Y:S01]  /*1c70*/  FFMA R0, R0, R6, R7 ;  /* 0x0000000600007223 */ /* 0x000fe20000000007 */
[----:B0-----:R-:W-:Y:S06]  /*1c80*/  @!P0 BRA `(.L_x_43) ;  /* 0x00000000000c8947 */ /* 0x001fec0003800000 */
[----:B------:R-:W-:Y:S02]  /*1c90*/  MOV R12, R3 ;  /* 0x00000003000c7202 */ /* 0x000fe40000000f00 */
[----:B------:R-:W-:-:S07]  /*1ca0*/  MOV R8, 0x1cc0 ;  /* 0x00001cc000087802 */ /* 0x000fce0000000f00 */
[----:B------:R-:W-:Y:S05]  /*1cb0*/  CALL.REL.NOINC `($__internal_1_$__cuda_sm3x_div_rn_noftz_f32_slowpath) ;  /* 0x0000000400607944 */ /* 0x000fea0003c00000 */
.L_x_43:
[----:B------:R-:W-:Y:S05]  /*1cc0*/  BSYNC.RECONVERGENT B2 ;  /* 0x0000000000027941 */ /* 0x000fea0003800200 */
.L_x_42:
[----:B------:R-:W-:Y:S01]  /*1cd0*/  FMUL R0, R23, R0 ;  /* 0x0000000017007220 */ /* 0x000fe20000400000 */
[----:B------:R-:W0:Y:S01]  /*1ce0*/  LDCU UR4, c[0x0][0x394] ;  /* 0x00007280ff0477ac */ /* 0x000e220008000800 */
[----:B------:R-:W-:Y:S01]  /*1cf0*/  ISETP.GT.AND P1, PT, R35, -0x1, PT ;  /* 0xffffffff2300780c */ /* 0x000fe20003f24270 */
[----:B------:R-:W-:Y:S03]  /*1d00*/  BSSY.RECONVERGENT B7, `(.L_x_44) ;  /* 0x0000016000077945 */ /* 0x000fe60003800200 */
[----:B------:R-:W1:Y:S02]  /*1d10*/  F2I.TRUNC.NTZ R0, R0 ;  /* 0x0000000000007305 */ /* 0x000e64000020f100 */
[----:B-1----:R-:W-:-:S04]  /*1d20*/  VIMNMX R3, PT, PT, RZ, R0, !PT ;  /* 0x00000000ff037248 */ /* 0x002fc80007fe0100 */
[----:B0-----:R-:W-:-:S04]  /*1d30*/  ISETP.GE.AND P0, PT, R3, UR4, PT ;  /* 0x0000000403007c0c */ /* 0x001fc8000bf06270 */
[----:B------:R-:W-:Y:S01]  /*1d40*/  SEL R38, R3, R4, !P0 ;  /* 0x0000000403267207 */ /* 0x000fe20004000000 */
[----:B------:R-:W-:Y:S08]  /*1d50*/  @P1 BRA `(.L_x_45) ;  /* 0x0000000000401947 */ /* 0x000ff00003800000 */
[----:B------:R-:W-:Y:S01]  /*1d60*/  MOV R14, 0x0 ;  /* 0x00000000000e7802 */ /* 0x000fe20000000f00 */
[----:B------:R-:W0:Y:S01]  /*1d70*/  LDCU.64 UR4, c[0x4][0x50] ;  /* 0x01000a00ff0477ac */ /* 0x000e220008000a00 */
[----:B------:R-:W-:Y:S02]  /*1d80*/  HFMA2 R12, -RZ, RZ, 0, 5.9604644775390625e-08 ;  /* 0x00000001ff0c7431 */ /* 0x000fe400000001ff */
[----:B------:R-:W-:Y:S01]  /*1d90*/  IMAD.MOV.U32 R8, RZ, RZ, 0x8d ;  /* 0x0000008dff087424 */ /* 0x000fe200078e00ff */
[----:B------:R-:W1:Y:S01]  /*1da0*/  LDCU.64 UR6, c[0x4][0x58] ;  /* 0x01000b00ff0677ac */ /* 0x000e620008000a00 */
[----:B------:R-:W2:Y:S01]  /*1db0*/  LDC.64 R14, c[0x4][R14] ;  /* 0x010000000e0e7b82 */ /* 0x000ea20000000a00 */
[----:B------:R-:W-:Y:S01]  /*1dc0*/  IMAD.MOV.U32 R13, RZ, RZ, RZ ;  /* 0x000000ffff0d7224 */ /* 0x000fe200078e00ff */
[----:B------:R-:W3:Y:S01]  /*1dd0*/  LDCU.64 UR8, c[0x4][0x48] ;  /* 0x01000900ff0877ac */ /* 0x000ee20008000a00 */
[----:B0-----:R-:W-:Y:S01]  /*1de0*/  IMAD.U32 R4, RZ, RZ, UR4 ;  /* 0x00000004ff047e24 */ /* 0x001fe2000f8e00ff */
[----:B------:R-:W-:Y:S01]  /*1df0*/  MOV R5, UR5 ;  /* 0x0000000500057c02 */ /* 0x000fe20008000f00 */
[----:B-1----:R-:W-:Y:S01]  /*1e00*/  IMAD.U32 R6, RZ, RZ, UR6 ;  /* 0x00000006ff067e24 */ /* 0x002fe2000f8e00ff */
[----:B------:R-:W-:Y:S01]  /*1e10*/  MOV R7, UR7 ;  /* 0x0000000700077c02 */ /* 0x000fe20008000f00 */
[----:B---3--:R-:W-:Y:S01]  /*1e20*/  IMAD.U32 R10, RZ, RZ, UR8 ;  /* 0x00000008ff0a7e24 */ /* 0x008fe2000f8e00ff */
[----:B------:R-:W-:-:S07]  /*1e30*/  MOV R11, UR9 ;  /* 0x00000009000b7c02 */ /* 0x000fce0008000f00 */
[----:B------:R-:W-:-:S07]  /*1e40*/  LEPC R20, `(.L_x_45) ;  /* 0x000000001014794e */ /* 0x000fce0000000000 */
[----:B--2---:R-:W-:Y:S05]  /*1e50*/  CALL.ABS.NOINC R14 ;  /* 0x000000000e007343 */ /* 0x004fea0003c00000 */
.L_x_45:
[----:B------:R-:W-:Y:S05]  /*1e60*/  BSYNC.RECONVERGENT B7 ;  /* 0x0000000000077941 */ /* 0x000fea0003800200 */
.L_x_44:
[----:B------:R-:W-:Y:S01]  /*1e70*/  ISETP.GT.AND P0, PT, R38, -0x1, PT ;  /* 0xffffffff2600780c */ /* 0x000fe20003f04270 */
[----:B------:R-:W-:-:S12]  /*1e80*/  BSSY.RECONVERGENT B7, `(.L_x_46) ;  /* 0x0000012000077945 */ /* 0x000fd80003800200 */
[----:B------:R-:W-:Y:S05]  /*1e90*/  @P0 BRA `(.L_x_47) ;  /* 0x0000000000400947 */ /* 0x000fea0003800000 */
[----:B------:R-:W-:Y:S01]  /*1ea0*/  MOV R14, 0x0 ;  /* 0x00000000000e7802 */ /* 0x000fe20000000f00 */
[----:B------:R-:W0:Y:S01]  /*1eb0*/  LDCU.64 UR4, c[0x4][0x60] ;  /* 0x01000c00ff0477ac */ /* 0x000e220008000a00 */
[----:B------:R-:W-:Y:S02]  /*1ec0*/  HFMA2 R8, -RZ, RZ, 0, 8.46385955810546875e-06 ;  /* 0x0000008eff087431 */ /* 0x000fe400000001ff */
[----:B------:R-:W-:Y:S01]  /*1ed0*/  IMAD.MOV.U32 R12, RZ, RZ, 0x1 ;  /* 0x00000001ff0c7424 */ /* 0x000fe200078e00ff */
[----:B------:R-:W-:Y:S01]  /*1ee0*/  MOV R13, RZ ;  /* 0x000000ff000d7202 */ /* 0x000fe20000000f00 */
[----:B------:R-:W1:Y:S01]  /*1ef0*/  LDCU.64 UR6, c[0x4][0x58] ;  /* 0x01000b00ff0677ac */ /* 0x000e620008000a00 */
[----:B------:R-:W2:Y:S01]  /*1f00*/  LDC.64 R14, c[0x4][R14] ;  /* 0x010000000e0e7b82 */ /* 0x000ea20000000a00 */
[----:B------:R-:W3:Y:S01]  /*1f10*/  LDCU.64 UR8, c[0x4][0x48] ;  /* 0x01000900ff0877ac */ /* 0x000ee20008000a00 */
[----:B0-----:R-:W-:Y:S01]  /*1f20*/  MOV R4, UR4 ;  /* 0x0000000400047c02 */ /* 0x001fe20008000f00 */
[----:B------:R-:W-:Y:S01]  /*1f30*/  IMAD.U32 R5, RZ, RZ, UR5 ;  /* 0x00000005ff057e24 */ /* 0x000fe2000f8e00ff */
[----:B-1----:R-:W-:Y:S01]  /*1f40*/  MOV R6, UR6 ;  /* 0x0000000600067c02 */ /* 0x002fe20008000f00 */
[----:B------:R-:W-:Y:S01]  /*1f50*/  IMAD.U32 R7, RZ, RZ, UR7 ;  /* 0x00000007ff077e24 */ /* 0x000fe2000f8e00ff */
[----:B---3--:R-:W-:Y:S01]  /*1f60*/  MOV R10, UR8 ;  /* 0x00000008000a7c02 */ /* 0x008fe20008000f00 */
[----:B------:R-:W-:-:S07]  /*1f70*/  IMAD.U32 R11, RZ, RZ, UR9 ;  /* 0x00000009ff0b7e24 */ /* 0x000fce000f8e00ff */
[----:B------:R-:W-:-:S07]  /*1f80*/  LEPC R20, `(.L_x_47) ;  /* 0x000000001014794e */ /* 0x000fce0000000000 */
[----:B--2---:R-:W-:Y:S05]  /*1f90*/  CALL.ABS.NOINC R14 ;  /* 0x000000000e007343 */ /* 0x004fea0003c00000 */
.L_x_47:
[----:B------:R-:W-:Y:S05]  /*1fa0*/  BSYNC.RECONVERGENT B7 ;  /* 0x0000000000077941 */ /* 0x000fea0003800200 */
.L_x_46:
[----:B------:R-:W0:Y:S01]  /*1fb0*/  LDCU UR4, c[0x0][0x398] ;  /* 0x00007300ff0477ac */ /* 0x000e220008000800 */
[----:B------:R-:W1:Y:S01]  /*1fc0*/  LDC.64 R4, c[0x0][0x380] ;  /* 0x0000e000ff047b82 */ /* 0x000e620000000a00 */
[C---:B------:R-:W-:Y:S01]  /*1fd0*/  FSETP.GEU.AND P0, PT, R34.reuse, RZ, PT ;  /* 0x000000ff2200720b */ /* 0x040fe20003f0e000 */
[----:B------:R-:W2:Y:S03]  /*1fe0*/  LDCU.64 UR6, c[0x0][0x390] ;  /* 0x00007200ff0677ac */ /* 0x000ea60008000a00 */
[----:B------:R-:W-:Y:S01]  /*1ff0*/  FSEL R3, R34, RZ, P0 ;  /* 0x000000ff22037208 */ /* 0x000fe20000000000 */
[----:B0-----:R-:W-:Y:S02]  /*2000*/  VIADD R18, R18, UR4 ;  /* 0x0000000412127c36 */ /* 0x001fe40008000000 */
[----:B--2---:R-:W-:-:S03]  /*2010*/  IMAD R35, R35, UR7, R38 ;  /* 0x0000000723237c24 */ /* 0x004fc6000f8e0226 */
[----:B------:R-:W-:Y:S01]  /*2020*/  ISETP.GE.AND P0, PT, R18, UR6, PT ;  /* 0x0000000612007c0c */ /* 0x000fe2000bf06270 */
[----:B-1----:R-:W-:-:S05]  /*2030*/  IMAD.WIDE R4, R35, 0x4, R4 ;  /* 0x0000000423047825 */ /* 0x002fca00078e0204 */
[----:B------:R0:W-:Y:S07]  /*2040*/  REDG.E.ADD.F32.FTZ.RN.STRONG.GPU desc[UR36][R4.64], R3 ;  /* 0x00000003040079a6 */ /* 0x0001ee000c12f324 */
[----:B------:R-:W-:Y:S05]  /*2050*/  @!P0 BRA `(.L_x_48) ;  /* 0xffffffe000588947 */ /* 0x000fea000383ffff */
.L_x_1:
[----:B------:R-:W-:Y:S05]  /*2060*/  BSYNC B6 ;  /* 0x0000000000067941 */ /* 0x000fea0003800000 */
.L_x_0:
[----:B-----5:R-:W-:Y:S04]  /*2070*/  STG.E.64 desc[UR36][R36.64], R30 ;  /* 0x0000001e24007986 */ /* 0x020fe8000c101b24 */
[----:B------:R-:W-:Y:S04]  /*2080*/  STG.E.64 desc[UR36][R36.64+0x8], R28 ;  /* 0x0000081c24007986 */ /* 0x000fe8000c101b24 */
[----:B------:R-:W-:Y:S04]  /*2090*/  STG.E.64 desc[UR36][R36.64+0x10], R26 ;  /* 0x0000101a24007986 */ /* 0x000fe8000c101b24 */
[----:B------:R-:W-:Y:S04]  /*20a0*/  STG.E.64 desc[UR36][R36.64+0x18], R24 ;  /* 0x0000181824007986 */ /* 0x000fe8000c101b24 */
[----:B------:R-:W-:Y:S04]  /*20b0*/  STG.E.64 desc[UR36][R36.64+0x28], R16 ;  /* 0x0000281024007986 */ /* 0x000fe8000c101b24 */
[----:B------:R-:W-:Y:S01]  /*20c0*/  STG.E desc[UR36][R36.64+0x20], R2 ;  /* 0x0000200224007986 */ /* 0x000fe2000c101924 */
[----:B------:R-:W-:Y:S05]  /*20d0*/  EXIT ;  /* 0x000000000000794d */ /* 0x000fea0003800000 */
        .weak           $__internal_0_$__cuda_sm20_sqrt_rn_f32_slowpath
        .type           $__internal_0_$__cuda_sm20_sqrt_rn_f32_slowpath,@function
        .size           $__internal_0_$__cuda_sm20_sqrt_rn_f32_slowpath,($__internal_1_$__cuda_sm3x_div_rn_noftz_f32_slowpath - $__internal_0_$__cuda_sm20_sqrt_rn_f32_slowpath)
$__internal_0_$__cuda_sm20_sqrt_rn_f32_slowpath:
[----:B------:R-:W-:-:S13]  /*20e0*/  LOP3.LUT P0, RZ, R0, 0x7fffffff, RZ, 0xc0, !PT ;  /* 0x7fffffff00ff7812 */ /* 0x000fda000780c0ff */
[----:B------:R-:W-:Y:S01]  /*20f0*/  @!P0 MOV R7, R0 ;  /* 0x0000000000078202 */ /* 0x000fe20000000f00 */
[----:B------:R-:W-:Y:S06]  /*2100*/  @!P0 BRA `(.L_x_49) ;  /* 0x0000000000408947 */ /* 0x000fec0003800000 */
[----:B------:R-:W-:-:S13]  /*2110*/  FSETP.GEU.FTZ.AND P0, PT, R0, RZ, PT ;  /* 0x000000ff0000720b */ /* 0x000fda0003f1e000 */
[----:B------:R-:W-:Y:S01]  /*2120*/  @!P0 IMAD.MOV.U32 R7, RZ, RZ, 0x7fffffff ;  /* 0x7fffffffff078424 */ /* 0x000fe200078e00ff */
[----:B------:R-:W-:Y:S06]  /*2130*/  @!P0 BRA `(.L_x_49) ;  /* 0x0000000000348947 */ /* 0x000fec0003800000 */
[----:B------:R-:W-:-:S13]  /*2140*/  FSETP.GTU.FTZ.AND P0, PT, |R0|, +INF , PT ;  /* 0x7f8000000000780b */ /* 0x000fda0003f1c200 */
[----:B------:R-:W-:Y:S01]  /*2150*/  @P0 FADD.FTZ R7, R0, 1 ;  /* 0x3f80000000070421 */ /* 0x000fe20000010000 */
[----:B------:R-:W-:Y:S06]  /*2160*/  @P0 BRA `(.L_x_49) ;  /* 0x0000000000280947 */ /* 0x000fec0003800000 */
[----:B------:R-:W-:-:S13]  /*2170*/  FSETP.NEU.FTZ.AND P0, PT, |R0|, +INF , PT ;  /* 0x7f8000000000780b */ /* 0x000fda0003f1d200 */
[----:B------:R-:W-:-:S04]  /*2180*/  @P0 FFMA R10, R0, 1.84467440737095516160e+19, RZ ;  /* 0x5f800000000a0823 */ /* 0x000fc800000000ff */
[----:B------:R-:W0:Y:S02]  /*2190*/  @P0 MUFU.RSQ R9, R10 ;  /* 0x0000000a00090308 */ /* 0x000e240000001400 */
[----:B0-----:R-:W-:Y:S01]  /*21a0*/  @P0 FMUL.FTZ R5, R10, R9 ;  /* 0x000000090a050220 */ /* 0x001fe20000410000 */
[----:B------:R-:W-:-:S03]  /*21b0*/  @P0 FMUL.FTZ R8, R9, 0.5 ;  /* 0x3f00000009080820 */ /* 0x000fc60000410000 */
[----:B------:R-:W-:-:S04]  /*21c0*/  @P0 FADD.FTZ R7, -R5, -RZ ;  /* 0x800000ff05070221 */ /* 0x000fc80000010100 */
[----:B------:R-:W-:Y:S01]  /*21d0*/  @P0 FFMA R12, R5, R7, R10 ;  /* 0x00000007050c0223 */ /* 0x000fe2000000000a */
[----:B------:R-:W-:-:S03]  /*21e0*/  @!P0 MOV R7, R0 ;  /* 0x0000000000078202 */ /* 0x000fc60000000f00 */
[----:B------:R-:W-:-:S04]  /*21f0*/  @P0 FFMA R8, R12, R8, R5 ;  /* 0x000000080c080223 */ /* 0x000fc80000000005 */
[----:B------:R-:W-:-:S07]  /*2200*/  @P0 FMUL.FTZ R7, R8, 2.3283064365386962891e-10 ;  /* 0x2f80000008070820 */ /* 0x000fce0000410000 */
.L_x_49:
[----:B------:R-:W-:Y:S02]  /*2210*/  IMAD.MOV.U32 R20, RZ, RZ, R7 ;  /* 0x000000ffff147224 */ /* 0x000fe400078e0007 */
[----:B------:R-:W-:-:S04]  /*2220*/  HFMA2 R7, -RZ, RZ, 0, 0 ;  /* 0x00000000ff077431 */ /* 0x000fc800000001ff */
[----:B------:R-:W-:Y:S05]  /*2230*/  RET.REL.NODEC R6 `(_Z11ray_tracingPfP17curandStateXORWOWiiiffff) ;  /* 0xffffffdc06707950 */ /* 0x000fea0003c3ffff */
        .weak           $__internal_1_$__cuda_sm3x_div_rn_noftz_f32_slowpath
        .type           $__internal_1_$__cuda_sm3x_div_rn_noftz_f32_slowpath,@function
        .size           $__internal_1_$__cuda_sm3x_div_rn_noftz_f32_slowpath,(.L_x_64 - $__internal_1_$__cuda_sm3x_div_rn_noftz_f32_slowpath)
$__internal_1_$__cuda_sm3x_div_rn_noftz_f32_slowpath:
[----:B------:R-:W-:Y:S01]  /*2240*/  SHF.R.U32.HI R7, RZ, 0x17, R12 ;  /* 0x00000017ff077819 */ /* 0x000fe2000001160c */
[----:B------:R-:W-:Y:S01]  /*2250*/  BSSY.RECONVERGENT B0, `(.L_x_50) ;  /* 0x0000062000007945 */ /* 0x000fe20003800200 */
[----:B------:R-:W-:Y:S02]  /*2260*/  SHF.R.U32.HI R10, RZ, 0x17, R11 ;  /* 0x00000017ff0a7819 */ /* 0x000fe4000001160b */
[----:B------:R-:W-:Y:S02]  /*2270*/  LOP3.LUT R7, R7, 0xff, RZ, 0xc0, !PT ;  /* 0x000000ff07077812 */ /* 0x000fe400078ec0ff */
[----:B------:R-:W-:-:S03]  /*2280*/  LOP3.LUT R10, R10, 0xff, RZ, 0xc0, !PT ;  /* 0x000000ff0a0a7812 */ /* 0x000fc600078ec0ff */
[----:B------:R-:W-:Y:S01]  /*2290*/  VIADD R0, R7, 0xffffffff ;  /* 0xffffffff07007836 */ /* 0x000fe20000000000 */
[----:B------:R-:W-:-:S04]  /*22a0*/  IADD3 R5, PT, PT, R10, -0x1, RZ ;  /* 0xffffffff0a057810 */ /* 0x000fc80007ffe0ff */
[----:B------:R-:W-:-:S04]  /*22b0*/  ISETP.GT.U32.AND P0, PT, R0, 0xfd, PT ;  /* 0x000000fd0000780c */ /* 0x000fc80003f04070 */
[----:B------:R-:W-:-:S13]  /*22c0*/  ISETP.GT.U32.OR P0, PT, R5, 0xfd, P0 ;  /* 0x000000fd0500780c */ /* 0x000fda0000704470 */
[----:B------:R-:W-:Y:S01]  /*22d0*/  @!P0 IMAD.MOV.U32 R6, RZ, RZ, RZ ;  /* 0x000000ffff068224 */ /* 0x000fe200078e00ff */
[----:B------:R-:W-:Y:S06]  /*22e0*/  @!P0 BRA `(.L_x_51) ;  /* 0x00000000005c8947 */ /* 0x000fec0003800000 */
[----:B------:R-:W-:Y:S02]  /*22f0*/  FSETP.GTU.FTZ.AND P0, PT, |R11|, +INF , PT ;  /* 0x7f8000000b00780b */ /* 0x000fe40003f1c200 */
[----:B------:R-:W-:-:S04]  /*2300*/  FSETP.GTU.FTZ.AND P1, PT, |R12|, +INF , PT ;  /* 0x7f8000000c00780b */ /* 0x000fc80003f3c200 */
[----:B------:R-:W-:-:S13]  /*2310*/  PLOP3.LUT P0, PT, P0, P1, PT, 0xf8, 0x8f ;  /* 0x00000000008f781c */ /* 0x000fda0000703f70 */
[----:B------:R-:W-:Y:S05]  /*2320*/  @P0 BRA `(.L_x_52) ;  /* 0x00000004004c0947 */ /* 0x000fea0003800000 */
[----:B------:R-:W-:-:S13]  /*2330*/  LOP3.LUT P0, RZ, R12, 0x7fffffff, R11, 0xc8, !PT ;  /* 0x7fffffff0cff7812 */ /* 0x000fda000780c80b */
[----:B------:R-:W-:Y:S05]  /*2340*/  @!P0 BRA `(.L_x_53) ;  /* 0x00000004003c8947 */ /* 0x000fea0003800000 */
[C---:B------:R-:W-:Y:S02]  /*2350*/  FSETP.NEU.FTZ.AND P1, PT, |R11|.reuse, +INF , PT ;  /* 0x7f8000000b00780b */ /* 0x040fe40003f3d200 */
[----:B------:R-:W-:Y:S02]  /*2360*/  FSETP.NEU.FTZ.AND P2, PT, |R12|, +INF , PT ;  /* 0x7f8000000c00780b */ /* 0x000fe40003f5d200 */
[----:B------:R-:W-:-:S11]  /*2370*/  FSETP.NEU.FTZ.AND P0, PT, |R11|, +INF , PT ;  /* 0x7f8000000b00780b */ /* 0x000fd60003f1d200 */
[----:B------:R-:W-:Y:S05]  /*2380*/  @!P2 BRA !P1, `(.L_x_53) ;  /* 0x00000004002ca947 */ /* 0x000fea0004800000 */
[----:B------:R-:W-:-:S04]  /*2390*/  LOP3.LUT P1, RZ, R11, 0x7fffffff, RZ, 0xc0, !PT ;  /* 0x7fffffff0bff7812 */ /* 0x000fc8000782c0ff */
[----:B------:R-:W-:-:S13]  /*23a0*/  PLOP3.LUT P1, PT, P2, P1, PT, 0x2f, 0xf2 ;  /* 0x0000000000f2781c */ /* 0x000fda0001722577 */
[----:B------:R-:W-:Y:S05]  /*23b0*/  @P1 BRA `(.L_x_54) ;  /* 0x0000000400181947 */ /* 0x000fea0003800000 */
[----:B------:R-:W-:-:S04]  /*23c0*/  LOP3.LUT P1, RZ, R12, 0x7fffffff, RZ, 0xc0, !PT ;  /* 0x7fffffff0cff7812 */ /* 0x000fc8000782c0ff */
[----:B------:R-:W-:-:S13]  /*23d0*/  PLOP3.LUT P0, PT, P0, P1, PT, 0x2f, 0xf2 ;  /* 0x0000000000f2781c */ /* 0x000fda0000702577 */
[----:B------:R-:W-:Y:S05]  /*23e0*/  @P0 BRA `(.L_x_55) ;  /* 0x0000000400000947 */ /* 0x000fea0003800000 */
[----:B------:R-:W-:Y:S02]  /*23f0*/  ISETP.GE.AND P0, PT, R5, RZ, PT ;  /* 0x000000ff0500720c */ /* 0x000fe40003f06270 */
[----:B------:R-:W-:-:S11]  /*2400*/  ISETP.GE.AND P1, PT, R0, RZ, PT ;  /* 0x000000ff0000720c */ /* 0x000fd60003f26270 */
[----:B------:R-:W-:Y:S01]  /*2410*/  @P0 MOV R6, RZ ;  /* 0x000000ff00060202 */ /* 0x000fe20000000f00 */
[----:B------:R-:W-:Y:S02]  /*2420*/  @!P0 IMAD.MOV.U32 R6, RZ, RZ, -0x40 ;  /* 0xffffffc0ff068424 */ /* 0x000fe400078e00ff */
[----:B------:R-:W-:Y:S01]  /*2430*/  @!P0 FFMA R11, R11, 1.84467440737095516160e+19, RZ ;  /* 0x5f8000000b0b8823 */ /* 0x000fe200000000ff */
[----:B------:R-:W-:Y:S02]  /*2440*/  @!P1 FFMA R12, R12, 1.84467440737095516160e+19, RZ ;  /* 0x5f8000000c0c9823 */ /* 0x000fe400000000ff */
[----:B------:R-:W-:-:S07]  /*2450*/  @!P1 IADD3 R6, PT, PT, R6, 0x40, RZ ;  /* 0x0000004006069810 */ /* 0x000fce0007ffe0ff */
.L_x_51:
[----:B------:R-:W-:Y:S01]  /*2460*/  LEA R9, R7, 0xc0800000, 0x17 ;  /* 0xc080000007097811 */ /* 0x000fe200078eb8ff */
[----:B------:R-:W-:Y:S01]  /*2470*/  BSSY.RECONVERGENT B1, `(.L_x_56) ;  /* 0x0000036000017945 */ /* 0x000fe20003800200 */
[----:B------:R-:W-:-:S03]  /*2480*/  IADD3 R10, PT, PT, R10, -0x7f, RZ ;  /* 0xffffff810a0a7810 */ /* 0x000fc60007ffe0ff */
[----:B------:R-:W-:Y:S01]  /*2490*/  IMAD.IADD R9, R12, 0x1, -R9 ;  /* 0x000000010c097824 */ /* 0x000fe200078e0a09 */
[----:B------:R-:W-:-:S03]  /*24a0*/  IADD3 R7, PT, PT, R10, 0x7f, -R7 ;  /* 0x0000007f0a077810 */ /* 0x000fc60007ffe807 */
[----:B------:R0:W1:Y:S02]  /*24b0*/  MUFU.RCP R0, R9 ;  /* 0x0000000900007308 */ /* 0x0000640000001000 */
[----:B------:R-:W-:Y:S02]  /*24c0*/  IMAD.IADD R7, R7, 0x1, R6 ;  /* 0x0000000107077824 */ /* 0x000fe400078e0206 */
[----:B0-----:R-:W-:-:S04]  /*24d0*/  FADD.FTZ R9, -R9, -RZ ;  /* 0x800000ff09097221 */ /* 0x001fc80000010100 */
[----:B-1----:R-:W-:-:S04]  /*24e0*/  FFMA R5, R0, R9, 1 ;  /* 0x3f80000000057423 */ /* 0x002fc80000000009 */
[----:B------:R-:W-:Y:S01]  /*24f0*/  FFMA R5, R0, R5, R0 ;  /* 0x0000000500057223 */ /* 0x000fe20000000000 */
[----:B------:R-:W-:-:S04]  /*2500*/  IMAD R0, R10, -0x800000, R11 ;  /* 0xff8000000a007824 */ /* 0x000fc800078e020b */
[----:B------:R-:W-:-:S04]  /*2510*/  FFMA R12, R0, R5, RZ ;  /* 0x00000005000c7223 */ /* 0x000fc800000000ff */
[----:B------:R-:W-:-:S04]  /*2520*/  FFMA R11, R9, R12, R0 ;  /* 0x0000000c090b7223 */ /* 0x000fc80000000000 */
[----:B------:R-:W-:-:S04]  /*2530*/  FFMA R12, R5, R11, R12 ;  /* 0x0000000b050c7223 */ /* 0x000fc8000000000c */
[----:B------:R-:W-:-:S04]  /*2540*/  FFMA R9, R9, R12, R0 ;  /* 0x0000000c09097223 */ /* 0x000fc80000000000 */
[----:B------:R-:W-:-:S05]  /*2550*/  FFMA R0, R5, R9, R12 ;  /* 0x0000000905007223 */ /* 0x000fca000000000c */
[----:B------:R-:W-:-:S04]  /*2560*/  SHF.R.U32.HI R10, RZ, 0x17, R0 ;  /* 0x00000017ff0a7819 */ /* 0x000fc80000011600 */
[----:B------:R-:W-:-:S04]  /*2570*/  LOP3.LUT R6, R10, 0xff, RZ, 0xc0, !PT ;  /* 0x000000ff0a067812 */ /* 0x000fc800078ec0ff */
[----:B------:R-:W-:-:S05]  /*2580*/  IADD3 R6, PT, PT, R6, R7, RZ ;  /* 0x0000000706067210 */ /* 0x000fca0007ffe0ff */
[----:B------:R-:W-:-:S05]  /*2590*/  VIADD R10, R6, 0xffffffff ;  /* 0xffffffff060a7836 */ /* 0x000fca0000000000 */
[----:B------:R-:W-:-:S13]  /*25a0*/  ISETP.GE.U32.AND P0, PT, R10, 0xfe, PT ;  /* 0x000000fe0a00780c */ /* 0x000fda0003f06070 */
[----:B------:R-:W-:Y:S05]  /*25b0*/  @!P0 BRA `(.L_x_57) ;  /* 0x0000000000808947 */ /* 0x000fea0003800000 */
[----:B------:R-:W-:-:S13]  /*25c0*/  ISETP.GT.AND P0, PT, R6, 0xfe, PT ;  /* 0x000000fe0600780c */ /* 0x000fda0003f04270 */
[----:B------:R-:W-:Y:S05]  /*25d0*/  @P0 BRA `(.L_x_58) ;  /* 0x00000000006c0947 */ /* 0x000fea0003800000 */
[----:B------:R-:W-:-:S13]  /*25e0*/  ISETP.GE.AND P0, PT, R6, 0x1, PT ;  /* 0x000000010600780c */ /* 0x000fda0003f06270 */
[----:B------:R-:W-:Y:S05]  /*25f0*/  @P0 BRA `(.L_x_59) ;  /* 0x0000000000740947 */ /* 0x000fea0003800000 */
[----:B------:R-:W-:Y:S02]  /*2600*/  ISETP.GE.AND P0, PT, R6, -0x18, PT ;  /* 0xffffffe80600780c */ /* 0x000fe40003f06270 */
[----:B------:R-:W-:-:S11]  /*2610*/  LOP3.LUT R0, R0, 0x80000000, RZ, 0xc0, !PT ;  /* 0x8000000000007812 */ /* 0x000fd600078ec0ff */
[----:B------:R-:W-:Y:S05]  /*2620*/  @!P0 BRA `(.L_x_59) ;  /* 0x0000000000688947 */ /* 0x000fea0003800000 */
[CCC-:B------:R-:W-:Y:S01]  /*2630*/  FFMA.RZ R7, R5.reuse, R9.reuse, R12.reuse ;  /* 0x0000000905077223 */ /* 0x1c0fe2000000c00c */
[CCC-:B------:R-:W-:Y:S01]  /*2640*/  FFMA.RP R10, R5.reuse, R9.reuse, R12.reuse ;  /* 0x00000009050a7223 */ /* 0x1c0fe2000000800c */
[----:B------:R-:W-:Y:S01]  /*2650*/  FFMA.RM R9, R5, R9, R12 ;  /* 0x0000000905097223 */ /* 0x000fe2000000400c */
[C---:B------:R-:W-:Y:S02]  /*2660*/  IADD3 R5, PT, PT, R6.reuse, 0x20, RZ ;  /* 0x0000002006057810 */ /* 0x040fe40007ffe0ff */
[----:B------:R-:W-:Y:S02]  /*2670*/  LOP3.LUT R7, R7, 0x7fffff, RZ, 0xc0, !PT ;  /* 0x007fffff07077812 */ /* 0x000fe400078ec0ff */
[C---:B------:R-:W-:Y:S02]  /*2680*/  ISETP.NE.AND P2, PT, R6.reuse, RZ, PT ;  /* 0x000000ff0600720c */ /* 0x040fe40003f45270 */
[----:B------:R-:W-:Y:S02]  /*2690*/  LOP3.LUT R12, R7, 0x800000, RZ, 0xfc, !PT ;  /* 0x00800000070c7812 */ /* 0x000fe400078efcff */
[----:B------:R-:W-:Y:S01]  /*26a0*/  ISETP.NE.AND P1, PT, R6, RZ, PT ;  /* 0x000000ff0600720c */ /* 0x000fe20003f25270 */
[----:B------:R-:W-:Y:S01]  /*26b0*/  IMAD.MOV R6, RZ, RZ, -R6 ;  /* 0x000000ffff067224 */ /* 0x000fe200078e0a06 */
[----:B------:R-:W-:-:S02]  /*26c0*/  SHF.L.U32 R5, R12, R5, RZ ;  /* 0x000000050c057219 */ /* 0x000fc400000006ff */
[----:B------:R-:W-:Y:S02]  /*26d0*/  FSETP.NEU.FTZ.AND P0, PT, R10, R9, PT ;  /* 0x000000090a00720b */ /* 0x000fe40003f1d000 */
[----:B------:R-:W-:Y:S02]  /*26e0*/  SEL R7, R6, RZ, P2 ;  /* 0x000000ff06077207 */ /* 0x000fe40001000000 */
[----:B------:R-:W-:Y:S02]  /*26f0*/  ISETP.NE.AND P1, PT, R5, RZ, P1 ;  /* 0x000000ff0500720c */ /* 0x000fe40000f25270 */
[----:B------:R-:W-:Y:S02]  /*2700*/  SHF.R.U32.HI R12, RZ, R7, R12 ;  /* 0x00000007ff0c7219 */ /* 0x000fe4000001160c */
[----:B------:R-:W-:Y:S02]  /*2710*/  PLOP3.LUT P0, PT, P0, P1, PT, 0xf8, 0x8f ;  /* 0x00000000008f781c */ /* 0x000fe40000703f70 */
[----:B------:R-:W-:-:S02]  /*2720*/  SHF.R.U32.HI R6, RZ, 0x1, R12 ;  /* 0x00000001ff067819 */ /* 0x000fc4000001160c */
[----:B------:R-:W-:-:S04]  /*2730*/  SEL R5, RZ, 0x1, !P0 ;  /* 0x00000001ff057807 */ /* 0x000fc80004000000 */
[----:B------:R-:W-:-:S04]  /*2740*/  LOP3.LUT R5, R5, 0x1, R6, 0xf8, !PT ;  /* 0x0000000105057812 */ /* 0x000fc800078ef806 */
[----:B------:R-:W-:-:S04]  /*2750*/  LOP3.LUT R5, R5, R12, RZ, 0xc0, !PT ;  /* 0x0000000c05057212 */ /* 0x000fc800078ec0ff */
[----:B------:R-:W-:-:S04]  /*2760*/  IADD3 R5, PT, PT, R6, R5, RZ ;  /* 0x0000000506057210 */ /* 0x000fc80007ffe0ff */
[----:B------:R-:W-:Y:S01]  /*2770*/  LOP3.LUT R0, R5, R0, RZ, 0xfc, !PT ;  /* 0x0000000005007212 */ /* 0x000fe200078efcff */
[----:B------:R-:W-:Y:S06]  /*2780*/  BRA `(.L_x_59) ;  /* 0x0000000000107947 */ /* 0x000fec0003800000 */
.L_x_58:
[----:B------:R-:W-:-:S04]  /*2790*/  LOP3.LUT R0, R0, 0x80000000, RZ, 0xc0, !PT ;  /* 0x8000000000007812 */ /* 0x000fc800078ec0ff */
[----:B------:R-:W-:Y:S01]  /*27a0*/  LOP3.LUT R0, R0, 0x7f800000, RZ, 0xfc, !PT ;  /* 0x7f80000000007812 */ /* 0x000fe200078efcff */
[----:B------:R-:W-:Y:S06]  /*27b0*/  BRA `(.L_x_59) ;  /* 0x0000000000047947 */ /* 0x000fec0003800000 */
.L_x_57:
[----:B------:R-:W-:-:S07]  /*27c0*/  IMAD R0, R7, 0x800000, R0 ;  /* 0x0080000007007824 */ /* 0x000fce00078e0200 */
.L_x_59:
[----:B------:R-:W-:Y:S05]  /*27d0*/  BSYNC.RECONVERGENT B1 ;  /* 0x0000000000017941 */ /* 0x000fea0003800200 */
.L_x_56:
[----:B------:R-:W-:Y:S05]  /*27e0*/  BRA `(.L_x_60) ;  /* 0x0000000000207947 */ /* 0x000fea0003800000 */
.L_x_55:
[----:B------:R-:W-:-:S04]  /*27f0*/  LOP3.LUT R11, R12, 0x80000000, R11, 0x48, !PT ;  /* 0x800000000c0b7812 */ /* 0x000fc800078e480b */
[----:B------:R-:W-:Y:S01]  /*2800*/  LOP3.LUT R0, R11, 0x7f800000, RZ, 0xfc, !PT ;  /* 0x7f8000000b007812 */ /* 0x000fe200078efcff */
[----:B------:R-:W-:Y:S06]  /*2810*/  BRA `(.L_x_60) ;  /* 0x0000000000147947 */ /* 0x000fec0003800000 */
.L_x_54:
[----:B------:R-:W-:Y:S01]  /*2820*/  LOP3.LUT R0, R12, 0x80000000, R11, 0x48, !PT ;  /* 0x800000000c007812 */ /* 0x000fe200078e480b */
[----:B------:R-:W-:Y:S06]  /*2830*/  BRA `(.L_x_60) ;  /* 0x00000000000c7947 */ /* 0x000fec0003800000 */
.L_x_53:
[----:B------:R-:W0:Y:S01]  /*2840*/  MUFU.RSQ R0, -QNAN ;  /* 0xffc0000000007908 */ /* 0x000e220000001400 */
[----:B------:R-:W-:Y:S05]  /*2850*/  BRA `(.L_x_60) ;  /* 0x0000000000047947 */ /* 0x000fea0003800000 */
.L_x_52:
[----:B------:R-:W-:-:S07]  /*2860*/  FADD.FTZ R0, R11, R12 ;  /* 0x0000000c0b007221 */ /* 0x000fce0000010000 */
.L_x_60:
[----:B------:R-:W-:Y:S05]  /*2870*/  BSYNC.RECONVERGENT B0 ;  /* 0x0000000000007941 */ /* 0x000fea0003800200 */
.L_x_50:
[----:B------:R-:W-:-:S04]  /*2880*/  HFMA2 R9, -RZ, RZ, 0, 0 ;  /* 0x00000000ff097431 */ /* 0x000fc800000001ff */
[----:B0-----:R-:W-:Y:S05]  /*2890*/  RET.REL.NODEC R8 `(_Z11ray_tracingPfP17curandStateXORWOWiiiffff) ;  /* 0xffffffd408d87950 */ /* 0x001fea0003c3ffff */
.L_x_61:
[----:B------:R-:W-:-:S00]  /*28a0*/  BRA `(.L_x_61) ;  /* 0xfffffffc00fc7947 */ /* 0x000fc0000383ffff */
[----:B------:R-:W-:-:S00]  /*28b0*/  NOP ;  /* 0x0000000000007918 */ /* 0x000fc00000000000 */
        /* <DEDUP_REMOVED lines=12> */
.L_x_64:


//--------------------- .text._Z16initCurandStatesP17curandStateXORWOWi --------------------------
	.section	.text._Z16initCurandStatesP17curandStateXORWOWi,"ax",@progbits
	.align	128
        .global         _Z16initCurandStatesP17curandStateXORWOWi
        .type           _Z16initCurandStatesP17curandStateXORWOWi,@function
        .size           _Z16initCurandStatesP17curandStateXORWOWi,(.L_x_66 - _Z16initCurandStatesP17curandStateXORWOWi)
        .other          _Z16initCurandStatesP17curandStateXORWOWi,@"STO_CUDA_ENTRY STV_DEFAULT"
_Z16initCurandStatesP17curandStateXORWOWi:
.text._Z16initCurandStatesP17curandStateXORWOWi:
[----:B------:R-:W-:Y:S01]  /*0000*/  LDC R1, c[0x0][0x37c] ;  /* 0x0000df00ff017b82 */ /* 0x000fe20000000800 */
[----:B------:R-:W0:Y:S07]  /*0010*/  S2R R0, SR_TID.X ;  /* 0x0000000000007919 */ /* 0x000e2e0000002100 */
[----:B------:R-:W0:Y:S01]  /*0020*/  S2UR UR4, SR_CTAID.X ;  /* 0x00000000000479c3 */ /* 0x000e220000002500 */
[----:B------:R-:W1:Y:S07]  /*0030*/  LDCU UR5, c[0x0][0x388] ;  /* 0x00007100ff0577ac */ /* 0x000e6e0008000800 */
[----:B------:R-:W0:Y:S02]  /*0040*/  LDC R7, c[0x0][0x360] ;  /* 0x0000d800ff077b82 */ /* 0x000e240000000800 */
[----:B0-----:R-:W-:-:S05]  /*0050*/  IMAD R7, R7, UR4, R0 ;  /* 0x0000000407077c24 */ /* 0x001fca000f8e0200 */
[----:B-1----:R-:W-:-:S13]  /*0060*/  ISETP.GE.AND P0, PT, R7, UR5, PT ;  /* 0x0000000507007c0c */ /* 0x002fda000bf06270 */
[----:B------:R-:W-:Y:S05]  /*0070*/  @P0 EXIT ;  /* 0x000000000000094d */ /* 0x000fea0003800000 */
[----:B------:R-:W0:Y:S01]  /*0080*/  LDC.64 R4, c[0x0][0x380] ;  /* 0x0000e000ff047b82 */ /* 0x000e220000000a00 */
[----:B------:R-:W-:Y:S01]  /*0090*/  IMAD.WIDE R2, R7, 0x40addb, RZ ;  /* 0x0040addb07027825 */ /* 0x000fe200078e02ff */
[----:B------:R-:W1:Y:S02]  /*00a0*/  LDCU.64 UR4, c[0x0][0x358] ;  /* 0x00006b00ff0477ac */ /* 0x000e640008000a00 */
[----:B------:R-:W-:Y:S02]  /*00b0*/  LOP3.LUT R0, R2, 0xaad26b49, RZ, 0x3c, !PT ;  /* 0xaad26b4902007812 */ /* 0x000fe400078e3cff */
[----:B------:R-:W-:-:S03]  /*00c0*/  LOP3.LUT R2, R3, 0xf7dcefdd, RZ, 0x3c, !PT ;  /* 0xf7dcefdd03027812 */ /* 0x000fc600078e3cff */
[----:B------:R-:W-:Y:S02]  /*00d0*/  IMAD R0, R0, 0x4182bed5, RZ ;  /* 0x4182bed500007824 */ /* 0x000fe400078e02ff */
[----:B------:R-:W-:-:S03]  /*00e0*/  IMAD R9, R2, -0x658354e5, RZ ;  /* 0x9a7cab1b02097824 */ /* 0x000fc600078e02ff */
[C---:B------:R-:W-:Y:S02]  /*00f0*/  LOP3.LUT R6, R0.reuse, 0x159a55e5, RZ, 0x3c, !PT ;  /* 0x159a55e500067812 */ /* 0x040fe400078e3cff */
[----:B------:R-:W-:Y:S01]  /*0100*/  LOP3.LUT R8, R9, 0x5491333, RZ, 0x3c, !PT ;  /* 0x0549133309087812 */ /* 0x000fe200078e3cff */
[----:B0-----:R-:W-:Y:S01]  /*0110*/  IMAD.WIDE R2, R7, 0x30, R4 ;  /* 0x0000003007027825 */ /* 0x001fe200078e0204 */
[C---:B------:R-:W-:Y:S02]  /*0120*/  IADD3 R4, PT, PT, R0.reuse, 0x64f0c9, R9 ;  /* 0x0064f0c900047810 */ /* 0x040fe40007ffe009 */
[----:B------:R-:W-:Y:S01]  /*0130*/  IADD3 R7, PT, PT, R9, 0x1f123bb5, RZ ;  /* 0x1f123bb509077810 */ /* 0x000fe20007ffe0ff */
[C---:B------:R-:W-:Y:S01]  /*0140*/  VIADD R5, R0.reuse, 0x75bcd15 ;  /* 0x075bcd1500057836 */ /* 0x040fe20000000000 */
[----:B-1----:R-:W-:Y:S01]  /*0150*/  STG.E.64 desc[UR4][R2.64+0x18], RZ ;  /* 0x000018ff02007986 */ /* 0x002fe2000c101b04 */
[----:B------:R-:W-:-:S03]  /*0160*/  VIADD R9, R0, 0x583f19 ;  /* 0x00583f1900097836 */ /* 0x000fc60000000000 */
[----:B------:R-:W-:Y:S04]  /*0170*/  STG.E.64 desc[UR4][R2.64], R4 ;  /* 0x0000000402007986 */ /* 0x000fe8000c101b04 */
[----:B------:R-:W-:Y:S04]  /*0180*/  STG.E.64 desc[UR4][R2.64+0x8], R6 ;  /* 0x0000080602007986 */ /* 0x000fe8000c101b04 */
[----:B------:R-:W-:Y:S04]  /*0190*/  STG.E desc[UR4][R2.64+0x20], RZ ;  /* 0x000020ff02007986 */ /* 0x000fe8000c101904 */
[----:B------:R-:W-:Y:S04]  /*01a0*/  STG.E.64 desc[UR4][R2.64+0x28], RZ ;  /* 0x000028ff02007986 */ /* 0x000fe8000c101b04 */
[----:B------:R-:W-:Y:S01]  /*01b0*/  STG.E.64 desc[UR4][R2.64+0x10], R8 ;  /* 0x0000100802007986 */ /* 0x000fe2000c101b04 */
[----:B------:R-:W-:Y:S05]  /*01c0*/  EXIT ;  /* 0x000000000000794d */ /* 0x000fea0003800000 */
.L_x_62:
        /* <DEDUP_REMOVED lines=11> */
.L_x_66:


//--------------------- .nv.global.init           --------------------------
	.section	.nv.global.init,"aw",@progbits
	.align	4
.nv.global.init:
	.type		__cudart_i2opi_f,@object
	.size		__cudart_i2opi_f,(mrg32k3aM1SubSeq - __cudart_i2opi_f)
__cudart_i2opi_f:
        /*0000*/ 	.byte	0x41, 0x90, 0x43, 0x3c, 0x99, 0x95, 0x62, 0xdb, 0xc0, 0xdd, 0x34, 0xf5, 0xd1, 0x57, 0x27, 0xfc
        /*0010*/ 	.byte	0x29, 0x15, 0x44, 0x4e, 0x6e, 0x83, 0xf9, 0xa2
	.type		mrg32k3aM1SubSeq,@object
	.size		mrg32k3aM1SubSeq,(mrg32k3aM2SubSeq - mrg32k3aM1SubSeq)
mrg32k3aM1SubSeq:
        /*0018*/ 	.byte	0x0b, 0xcc, 0xee, 0x04, 0x73, 0x29, 0x8b, 0x6f, 0xf6, 0x53, 0x03, 0xf6, 0x23, 0xf6, 0xea, 0xda
        /* <DEDUP_REMOVED lines=125> */
	.type		mrg32k3aM2SubSeq,@object
	.size		mrg32k3aM2SubSeq,(mrg32k3aM1 - mrg32k3aM2SubSeq)
mrg32k3aM2SubSeq:
        /* <DEDUP_REMOVED lines=126> */
	.type		mrg32k3aM1,@object
	.size		mrg32k3aM1,(mrg32k3aM1Seq - mrg32k3aM1)
mrg32k3aM1:
        /* <DEDUP_REMOVED lines=144> */
	.type		mrg32k3aM1Seq,@object
	.size		mrg32k3aM1Seq,(mrg32k3aM2 - mrg32k3aM1Seq)
mrg32k3aM1Seq:
        /* <DEDUP_REMOVED lines=144> */
	.type		mrg32k3aM2,@object
	.size		mrg32k3aM2,(mrg32k3aM2Seq - mrg32k3aM2)
mrg32k3aM2:
        /* <DEDUP_REMOVED lines=144> */
	.type		mrg32k3aM2Seq,@object
	.size		mrg32k3aM2Seq,(precalc_xorwow_matrix - mrg32k3aM2Seq)
mrg32k3aM2Seq:
        /* <DEDUP_REMOVED lines=144> */
	.type		precalc_xorwow_matrix,@object
	.size		precalc_xorwow_matrix,(precalc_xorwow_offset_matrix - precalc_xorwow_matrix)
precalc_xorwow_matrix:
        /* <DEDUP_REMOVED lines=6400> */
	.type		precalc_xorwow_offset_matrix,@object
	.size		precalc_xorwow_offset_matrix,($str$1 - precalc_xorwow_offset_matrix)
precalc_xorwow_offset_matrix:
        /* <DEDUP_REMOVED lines=6400> */
	.type		$str$1,@object
	.size		$str$1,($str$2 - $str$1)
$str$1:
        /*353d8*/ 	.byte	0x2f, 0x74, 0x6d, 0x70, 0x2f, 0x73, 0x61, 0x73, 0x73, 0x5f, 0x63, 0x75, 0x5f, 0x6e, 0x63, 0x65
        /*353e8*/ 	.byte	0x63, 0x69, 0x71, 0x76, 0x35, 0x2f, 0x6b, 0x2e, 0x63, 0x75, 0x00
	.type		$str$2,@object
	.size		$str$2,($str - $str$2)
$str$2:
        /*353f3*/ 	.byte	0x28, 0x6a, 0x5f, 0x69, 0x6e, 0x64, 0x65, 0x78, 0x20, 0x3c, 0x20, 0x6e, 0x29, 0x20, 0x26, 0x26
        /*35403*/ 	.byte	0x20, 0x28, 0x6a, 0x5f, 0x69, 0x6e, 0x64, 0x65, 0x78, 0x3e, 0x3d, 0x30, 0x29, 0x00
	.type		$str,@object
	.size		$str,(__unnamed_1 - $str)
$str:
        /*35411*/ 	.byte	0x28, 0x69, 0x5f, 0x69, 0x6e, 0x64, 0x65, 0x78, 0x20, 0x3c, 0x20, 0x6e, 0x29, 0x20, 0x26, 0x26
        /*35421*/ 	.byte	0x20, 0x28, 0x69, 0x5f, 0x69, 0x6e, 0x64, 0x65, 0x78, 0x3e, 0x3d, 0x30, 0x29, 0x00
	.type		__unnamed_1,@object
	.size		__unnamed_1,(.L_13 - __unnamed_1)
__unnamed_1:
        /*3542f*/ 	.byte	0x76, 0x6f, 0x69, 0x64, 0x20, 0x72, 0x61, 0x79, 0x5f, 0x74, 0x72, 0x61, 0x63, 0x69, 0x6e, 0x67
        /*3543f*/ 	.byte	0x28, 0x66, 0x6c, 0x6f, 0x61, 0x74, 0x20, 0x2a, 0x2c, 0x20, 0x63, 0x75, 0x72, 0x61, 0x6e, 0x64
        /*3544f*/ 	.byte	0x53, 0x74, 0x61, 0x74, 0x65, 0x58, 0x4f, 0x52, 0x57, 0x4f, 0x57, 0x20, 0x2a, 0x2c, 0x20, 0x69
        /*3545f*/ 	.byte	0x6e, 0x74, 0x2c, 0x20, 0x69, 0x6e, 0x74, 0x2c, 0x20, 0x69, 0x6e, 0x74, 0x2c, 0x20, 0x66, 0x6c
        /*3546f*/ 	.byte	0x6f, 0x61, 0x74, 0x2c, 0x20, 0x66, 0x6c, 0x6f, 0x61, 0x74, 0x2c, 0x20, 0x66, 0x6c, 0x6f, 0x61
        /*3547f*/ 	.byte	0x74, 0x2c, 0x20, 0x66, 0x6c, 0x6f, 0x61, 0x74, 0x29, 0x00
.L_13:


//--------------------- .nv.shared.reserved.0     --------------------------
	.section	.nv.shared.reserved.0,"aw",@nobits
	.weak		__nv_reservedSMEM_offset_0_alias
	.size		__nv_reservedSMEM_offset_0_alias, 0, 64
	.other		__nv_reservedSMEM_offset_0_alias,@"STO_CUDA_RESERVED_SHARED STV_DEFAULT"
__nv_reservedSMEM_offset_0_alias:
	.zero		0
	.zero		64


//--------------------- .nv.constant0._Z11ray_tracingPfP17curandStateXORWOWiiiffff --------------------------
	.section	.nv.constant0._Z11ray_tracingPfP17curandStateXORWOWiiiffff,"a",@progbits
	.sectionflags	@""
	.align	4
.nv.constant0._Z11ray_tracingPfP17curandStateXORWOWiiiffff:
	.zero		940


//--------------------- .nv.constant0._Z16initCurandStatesP17curandStateXORWOWi --------------------------
	.section	.nv.constant0._Z16initCurandStatesP17curandStateXORWOWi,"a",@progbits
	.sectionflags	@""
	.align	4
.nv.constant0._Z16initCurandStatesP17curandStateXORWOWi:
	.zero		908


//--------------------- SYMBOLS --------------------------

	.type		.nv.reservedSmem.offset0,@object
	.size		.nv.reservedSmem.offset0,0x4
	.type		__assertfail,@function
